def matmul_kernel(
    a_ptr,
    b_ptr,
    c_ptr,
    M,
    N,
    K,
    stride_am,
    stride_ak,
    stride_bk,
    stride_bn,
    stride_cm,
    stride_cn,
    BLOCK_M: tl.constexpr,
    BLOCK_N: tl.constexpr,
    BLOCK_K: tl.constexpr,
    GROUP_M: tl.constexpr,
):
    pid = tl.program_id(axis=0)
    num_pid_m = tl.cdiv(M, BLOCK_M)
    num_pid_n = tl.cdiv(N, BLOCK_N)
    num_pid_in_group = GROUP_M * num_pid_n
    group_id = pid // num_pid_in_group
    first_pid_m = group_id * GROUP_M
    group_size_m = min(num_pid_m - first_pid_m, GROUP_M)
    pid_m = first_pid_m + ((pid % num_pid_in_group) % group_size_m)
    pid_n = (pid % num_pid_in_group) // group_size_m

    offs_am = (pid_m * BLOCK_M + tl.arange(0, BLOCK_M)) % M
    offs_bn = (pid_n * BLOCK_N + tl.arange(0, BLOCK_N)) % N
    offs_k = tl.arange(0, BLOCK_K)
    a_ptrs = a_ptr + offs_am[:, None] * stride_am + offs_k[None, :] * stride_ak
    b_ptrs = b_ptr + offs_k[:, None] * stride_bk + offs_bn[None, :] * stride_bn

    acc = tl.zeros((BLOCK_M, BLOCK_N), dtype=tl.float32)
    for kk in range(0, tl.cdiv(K, BLOCK_K)):
        a = tl.load(a_ptrs, mask=offs_k[None, :] < K - kk * BLOCK_K, other=0.0)
        b = tl.load(b_ptrs, mask=offs_k[:, None] < K - kk * BLOCK_K, other=0.0)
        acc = tl.dot(a, b, acc)
        a_ptrs += BLOCK_K * stride_ak
        b_ptrs += BLOCK_K * stride_bk

    c = acc.to(c_ptr.dtype.element_ty)
    offs_cm = pid_m * BLOCK_M + tl.arange(0, BLOCK_M)
    offs_cn = pid_n * BLOCK_N + tl.arange(0, BLOCK_N)
    c_ptrs = c_ptr + offs_cm[:, None] * stride_cm + offs_cn[None, :] * stride_cn
    mask = (offs_cm[:, None] < M) & (offs_cn[None, :] < N)
    tl.store(c_ptrs, c, mask=mask)

# config = {"BLOCK_K": 32, "BLOCK_M": 128, "BLOCK_N": 256, "GROUP_M": 4, "arch": "sm_90", "dtype": "fp8e4m3", "num_ctas": 1, "num_stages": 3, "num_warps": 4}
# arch = sm_90


// ===== COMPILED SASS (sm_90a) =====

	.target	sm_90a

	.elftype	@"ET_EXEC"


//--------------------- .note.nv.tkinfo           --------------------------
	.section	.note.nv.tkinfo,"",@"SHT_NOTE"
	.sectionflags	@"SHF_NOTE_NV_TKINFO"
	.tkinfo
        /*0018*/ 	.word	0x00000002
        /*0030*/ 	.string	""
        /*0030*/ 	.string	"ptxas"
        /*0030*/ 	.string	"Cuda compilation tools, release 13.0, V13.0.88"
        /*0030*/ 	.string	"Build cuda_13.0.r13.0/compiler.36424714_0"
        /*0030*/ 	.string	"-v  -suppress-debug-info  -lineinfo  -arch sm_90a "



//--------------------- .note.nv.cuinfo           --------------------------
	.section	.note.nv.cuinfo,"",@"SHT_NOTE"
	.sectionflags	@"SHF_NOTE_NV_CUINFO"
        /*0018*/ 	.short	0x0002
        /*001a*/ 	.short	0x005a
        /*001c*/ 	.short	0x0082
	.zero		2


//--------------------- .nv.info                  --------------------------
	.section	.nv.info,"",@"SHT_CUDA_INFO"
	.align	4


	//----- nvinfo : EIATTR_REGCOUNT
	.align		4
        /*0000*/ 	.byte	0x04, 0x2f
        /*0002*/ 	.short	(.L_1 - .L_0)
	.align		4
.L_0:
        /*0004*/ 	.word	index@(matmul_kernel)
        /*0008*/ 	.word	0x000000ff


	//----- nvinfo : EIATTR_FRAME_SIZE
	.align		4
.L_1:
        /*000c*/ 	.byte	0x04, 0x11
        /*000e*/ 	.short	(.L_3 - .L_2)
	.align		4
.L_2:
        /*0010*/ 	.word	index@(matmul_kernel)
        /*0014*/ 	.word	0x00000568


	//----- nvinfo : EIATTR_MIN_STACK_SIZE
	.align		4
.L_3:
        /*0018*/ 	.byte	0x04, 0x12
        /*001a*/ 	.short	(.L_5 - .L_4)
	.align		4
.L_4:
        /*001c*/ 	.word	index@(matmul_kernel)
        /*0020*/ 	.word	0x00000568
.L_5:


//--------------------- .nv.compat                --------------------------
	.section	.nv.compat,"",@"SHT_CUDA_COMPAT_INFO"
	.align	4
        /*0000*/ 	.byte	0x02, 0x09, 0x01, 0x00, 0x02, 0x02, 0x04, 0x00, 0x02, 0x05, 0x05, 0x00, 0x03, 0x07, 0x01, 0x01
        /*0010*/ 	.byte	0x02, 0x03, 0x00, 0x00, 0x02, 0x06, 0x01, 0x00, 0x04, 0x0b, 0x08, 0x00, 0x00, 0x00, 0x00, 0x00
        /*0020*/ 	.byte	0x00, 0x00, 0x00, 0x00


//--------------------- .nv.info.matmul_kernel    --------------------------
	.section	.nv.info.matmul_kernel,"",@"SHT_CUDA_INFO"
	.sectionflags	@""
	.align	4


	//----- nvinfo : EIATTR_CUDA_API_VERSION
	.align		4
        /*0000*/ 	.byte	0x04, 0x37
        /*0002*/ 	.short	(.L_7 - .L_6)
.L_6:
        /*0004*/ 	.word	0x00000082


	//----- nvinfo : EIATTR_KPARAM_INFO
	.align		4
.L_7:
        /*0008*/ 	.byte	0x04, 0x17
        /*000a*/ 	.short	(.L_9 - .L_8)
.L_8:
        /*000c*/ 	.word	0x00000000
        /*0010*/ 	.short	0x000d
        /*0012*/ 	.short	0x0048
        /*0014*/ 	.byte	0x00, 0xf4, 0x21, 0x00


	//----- nvinfo : EIATTR_KPARAM_INFO
	.align		4
.L_9:
        /*0018*/ 	.byte	0x04, 0x17
        /*001a*/ 	.short	(.L_11 - .L_10)
.L_10:
        /*001c*/ 	.word	0x00000000
        /*0020*/ 	.short	0x000c
        /*0022*/ 	.short	0x0040
        /*0024*/ 	.byte	0x00, 0xf4, 0x21, 0x00


	//----- nvinfo : EIATTR_KPARAM_INFO
	.align		4
.L_11:
        /*0028*/ 	.byte	0x04, 0x17
        /*002a*/ 	.short	(.L_13 - .L_12)
.L_12:
        /*002c*/ 	.word	0x00000000
        /*0030*/ 	.short	0x000b
        /*0032*/ 	.short	0x0038
        /*0034*/ 	.byte	0x00, 0xf0, 0x11, 0x00


	//----- nvinfo : EIATTR_KPARAM_INFO
	.align		4
.L_13:
        /*0038*/ 	.byte	0x04, 0x17
        /*003a*/ 	.short	(.L_15 - .L_14)
.L_14:
        /*003c*/ 	.word	0x00000000
        /*0040*/ 	.short	0x000a
        /*0042*/ 	.short	0x0034
        /*0044*/ 	.byte	0x00, 0xf0, 0x11, 0x00


	//----- nvinfo : EIATTR_KPARAM_INFO
	.align		4
.L_15:
        /*0048*/ 	.byte	0x04, 0x17
        /*004a*/ 	.short	(.L_17 - .L_16)
.L_16:
        /*004c*/ 	.word	0x00000000
        /*0050*/ 	.short	0x0009
        /*0052*/ 	.short	0x0030
        /*0054*/ 	.byte	0x00, 0xf0, 0x11, 0x00


	//----- nvinfo : EIATTR_KPARAM_INFO
	.align		4
.L_17:
        /*0058*/ 	.byte	0x04, 0x17
        /*005a*/ 	.short	(.L_19 - .L_18)
.L_18:
        /*005c*/ 	.word	0x00000000
        /*0060*/ 	.short	0x0008
        /*0062*/ 	.short	0x002c
        /*0064*/ 	.byte	0x00, 0xf0, 0x11, 0x00


	//----- nvinfo : EIATTR_KPARAM_INFO
	.align		4
.L_19:
        /*0068*/ 	.byte	0x04, 0x17
        /*006a*/ 	.short	(.L_21 - .L_20)
.L_20:
        /*006c*/ 	.word	0x00000000
        /*0070*/ 	.short	0x0007
        /*0072*/ 	.short	0x0028
        /*0074*/ 	.byte	0x00, 0xf0, 0x11, 0x00


	//----- nvinfo : EIATTR_KPARAM_INFO
	.align		4
.L_21:
        /*0078*/ 	.byte	0x04, 0x17
        /*007a*/ 	.short	(.L_23 - .L_22)
.L_22:
        /*007c*/ 	.word	0x00000000
        /*0080*/ 	.short	0x0006
        /*0082*/ 	.short	0x0024
        /*0084*/ 	.byte	0x00, 0xf0, 0x11, 0x00


	//----- nvinfo : EIATTR_KPARAM_INFO
	.align		4
.L_23:
        /*0088*/ 	.byte	0x04, 0x17
        /*008a*/ 	.short	(.L_25 - .L_24)
.L_24:
        /*008c*/ 	.word	0x00000000
        /*0090*/ 	.short	0x0005
        /*0092*/ 	.short	0x0020
        /*0094*/ 	.byte	0x00, 0xf0, 0x11, 0x00


	//----- nvinfo : EIATTR_KPARAM_INFO
	.align		4
.L_25:
        /*0098*/ 	.byte	0x04, 0x17
        /*009a*/ 	.short	(.L_27 - .L_26)
.L_26:
        /*009c*/ 	.word	0x00000000
        /*00a0*/ 	.short	0x0004
        /*00a2*/ 	.short	0x001c
        /*00a4*/ 	.byte	0x00, 0xf0, 0x11, 0x00


	//----- nvinfo : EIATTR_KPARAM_INFO
	.align		4
.L_27:
        /*00a8*/ 	.byte	0x04, 0x17
        /*00aa*/ 	.short	(.L_29 - .L_28)
.L_28:
        /*00ac*/ 	.word	0x00000000
        /*00b0*/ 	.short	0x0003
        /*00b2*/ 	.short	0x0018
        /*00b4*/ 	.byte	0x00, 0xf0, 0x11, 0x00


	//----- nvinfo : EIATTR_KPARAM_INFO
	.align		4
.L_29:
        /*00b8*/ 	.byte	0x04, 0x17
        /*00ba*/ 	.short	(.L_31 - .L_30)
.L_30:
        /*00bc*/ 	.word	0x00000000
        /*00c0*/ 	.short	0x0002
        /*00c2*/ 	.short	0x0010
        /*00c4*/ 	.byte	0x00, 0xf4, 0x21, 0x00


	//----- nvinfo : EIATTR_KPARAM_INFO
	.align		4
.L_31:
        /*00c8*/ 	.byte	0x04, 0x17
        /*00ca*/ 	.short	(.L_33 - .L_32)
.L_32:
        /*00cc*/ 	.word	0x00000000
        /*00d0*/ 	.short	0x0001
        /*00d2*/ 	.short	0x0008
        /*00d4*/ 	.byte	0x00, 0xf4, 0x21, 0x00


	//----- nvinfo : EIATTR_KPARAM_INFO
	.align		4
.L_33:
        /*00d8*/ 	.byte	0x04, 0x17
        /*00da*/ 	.short	(.L_35 - .L_34)
.L_34:
        /*00dc*/ 	.word	0x00000000
        /*00e0*/ 	.short	0x0000
        /*00e2*/ 	.short	0x0000
        /*00e4*/ 	.byte	0x00, 0xf4, 0x21, 0x00


	//----- nvinfo : EIATTR_SPARSE_MMA_MASK
	.align		4
.L_35:
        /*00e8*/ 	.byte	0x03, 0x50
        /*00ea*/ 	.short	0x0000


	//----- nvinfo : EIATTR_MAXREG_COUNT
	.align		4
        /*00ec*/ 	.byte	0x03, 0x1b
        /*00ee*/ 	.short	0x00ff


	//----- nvinfo : EIATTR_NUM_BARRIERS
	.align		4
        /*00f0*/ 	.byte	0x02, 0x4c
        /*00f2*/ 	.byte	0x01
	.zero		1


	//----- nvinfo : EIATTR_ANNOTATIONS
	.align		4
        /*00f4*/ 	.byte	0x04, 0x55
        /*00f6*/ 	.short	(.L_37 - .L_36)


	//   ....[0]....
.L_36:
        /*00f8*/ 	.word	0x00000001
        /*00fc*/ 	.byte	0xa0, 0x00, 0x00, 0x00, 0x01, 0x00, 0x00, 0x00, 0xe0, 0x00, 0x00, 0x00, 0x01, 0x00, 0x00, 0x00
        /* <DEDUP_REMOVED lines=466> */
        /*1e2c*/ 	.byte	0x70, 0xbd, 0x00, 0x00, 0x01, 0x00, 0x00, 0x00, 0xa0, 0xbd, 0x00, 0x00


	//----- nvinfo : EIATTR_MERCURY_ISA_VERSION
	.align		4
.L_37:
        /*1e38*/ 	.byte	0x03, 0x5f
        /*1e3a*/ 	.short	0x0101


	//----- nvinfo : EIATTR_EXIT_INSTR_OFFSETS
	.align		4
        /*1e3c*/ 	.byte	0x04, 0x1c
        /*1e3e*/ 	.short	(.L_39 - .L_38)


	//   ....[0]....
.L_38:
        /*1e40*/ 	.word	0x00015db0


	//   ....[1]....
        /*1e44*/ 	.word	0x00015dd0


	//----- nvinfo : EIATTR_REQNTID
	.align		4
.L_39:
        /*1e48*/ 	.byte	0x04, 0x10
        /*1e4a*/ 	.short	(.L_41 - .L_40)
.L_40:
        /*1e4c*/ 	.word	0x00000080
        /*1e50*/ 	.word	0x00000001
        /*1e54*/ 	.word	0x00000001


	//----- nvinfo : EIATTR_CBANK_PARAM_SIZE
	.align		4
.L_41:
        /*1e58*/ 	.byte	0x03, 0x19
        /*1e5a*/ 	.short	0x0050


	//----- nvinfo : EIATTR_PARAM_CBANK
	.align		4
        /*1e5c*/ 	.byte	0x04, 0x0a
        /*1e5e*/ 	.short	(.L_43 - .L_42)
	.align		4
.L_42:
        /*1e60*/ 	.word	index@(.nv.constant0.matmul_kernel)
        /*1e64*/ 	.short	0x0210
        /*1e66*/ 	.short	0x0050


	//----- nvinfo : EIATTR_SW_WAR
	.align		4
.L_43:
        /*1e68*/ 	.byte	0x04, 0x36
        /*1e6a*/ 	.short	(.L_45 - .L_44)
.L_44:
        /*1e6c*/ 	.word	0x00000008
.L_45:


//--------------------- .nv.callgraph             --------------------------
	.section	.nv.callgraph,"",@"SHT_CUDA_CALLGRAPH"
	.align	4
	.sectionentsize	8
	.align		4
        /*0000*/ 	.word	0x00000000
	.align		4
        /*0004*/ 	.word	0xffffffff
	.align		4
        /*0008*/ 	.word	0x00000000
	.align		4
        /*000c*/ 	.word	0xfffffffe
	.align		4
        /*0010*/ 	.word	0x00000000
	.align		4
        /*0014*/ 	.word	0xfffffffd
	.align		4
        /*0018*/ 	.word	0x00000000
	.align		4
        /*001c*/ 	.word	0xfffffffc


//--------------------- .text.matmul_kernel       --------------------------
	.section	.text.matmul_kernel,"ax",@progbits
	.align	128
        .global         matmul_kernel
        .type           matmul_kernel,@function
        .size           matmul_kernel,(.L_x_3 - matmul_kernel)
        .other          matmul_kernel,@"STO_CUDA_ENTRY STV_DEFAULT"
matmul_kernel:
.text.matmul_kernel:
[----:B------:R-:W0:Y:S08]  /*0000*/  LDC R1, c[0x0][0x28] ;  /* 0x00000a00ff017b82 */ /* 0x000e300000000800 */
[----:B------:R-:W1:Y:S01]  /*0010*/  LDC.64 R2, c[0x0][0x228] ;  /* 0x00008a00ff027b82 */ /* 0x000e620000000a00 */
[----:B------:R-:W2:Y:S01]  /*0020*/  S2R R7, SR_CTAID.X ;  /* 0x0000000000077919 */ /* 0x000ea20000002500 */
[----:B0-----:R-:W-:Y:S01]  /*0030*/  VIADD R1, R1, 0xfffffa98 ;  /* 0xfffffa9801017836 */ /* 0x001fe20000000000 */
[----:B------:R-:W-:Y:S01]  /*0040*/  UMOV UR4, 0x400 ;  /* 0x0000040000047882 */ /* 0x000fe20000000000 */
[----:B------:R-:W-:Y:S01]  /*0050*/  ULDC.64 UR12, c[0x0][0x208] ;  /* 0x00008200000c7ab9 */ /* 0x000fe20000000a00 */
[----:B------:R-:W0:Y:S01]  /*0060*/  S2R R154, SR_TID.X ;  /* 0x00000000009a7919 */ /* 0x000e220000002100 */
[----:B------:R-:W-:-:S02]  /*0070*/  CS2R R24, SRZ ;  /* 0x0000000000187805 */ /* 0x000fc4000001ff00 */
[----:B------:R-:W-:Y:S01]  /*0080*/  CS2R R26, SRZ ;  /* 0x00000000001a7805 */ /* 0x000fe2000001ff00 */
[----:B------:R-:W3:Y:S01]  /*0090*/  LDC R190, c[0x0][0x230] ;  /* 0x00008c00ffbe7b82 */ /* 0x000ee20000000800 */
[----:B------:R4:W-:Y:S01]  /*00a0*/  STL [R1], RZ ;  /* 0x000000ff01007387 */ /* 0x0009e20000100800 */
[----:B------:R-:W-:Y:S02]  /*00b0*/  CS2R R28, SRZ ;  /* 0x00000000001c7805 */ /* 0x000fe4000001ff00 */
[----:B------:R-:W-:Y:S02]  /*00c0*/  CS2R R30, SRZ ;  /* 0x00000000001e7805 */ /* 0x000fe4000001ff00 */
[----:B------:R-:W-:Y:S01]  /*00d0*/  CS2R R32, SRZ ;  /* 0x0000000000207805 */ /* 0x000fe2000001ff00 */
[----:B------:R4:W-:Y:S01]  /*00e0*/  STL [R1+0x4], RZ ;  /* 0x000004ff01007387 */ /* 0x0009e20000100800 */
[----:B------:R-:W-:Y:S02]  /*00f0*/  CS2R R34, SRZ ;  /* 0x0000000000227805 */ /* 0x000fe4000001ff00 */
[----:B------:R-:W-:Y:S01]  /*0100*/  CS2R R36, SRZ ;  /* 0x0000000000247805 */ /* 0x000fe2000001ff00 */
[----:B------:R-:W5:Y:S01]  /*0110*/  S2UR UR6, SR_CgaCtaId ;  /* 0x00000000000679c3 */ /* 0x000f620000008800 */
[----:B------:R4:W-:Y:S01]  /*0120*/  STL [R1+0x8], RZ ;  /* 0x000008ff01007387 */ /* 0x0009e20000100800 */
[----:B------:R-:W-:-:S02]  /*0130*/  CS2R R38, SRZ ;  /* 0x0000000000267805 */ /* 0x000fc4000001ff00 */
[----:B------:R-:W-:Y:S02]  /*0140*/  CS2R R40, SRZ ;  /* 0x0000000000287805 */ /* 0x000fe4000001ff00 */
[----:B------:R-:W-:Y:S01]  /*0150*/  CS2R R42, SRZ ;  /* 0x00000000002a7805 */ /* 0x000fe2000001ff00 */
[----:B------:R4:W-:Y:S01]  /*0160*/  STL [R1+0xc], RZ ;  /* 0x00000cff01007387 */ /* 0x0009e20000100800 */
[----:B------:R-:W-:Y:S02]  /*0170*/  CS2R R44, SRZ ;  /* 0x00000000002c7805 */ /* 0x000fe4000001ff00 */
[----:B------:R-:W-:Y:S01]  /*0180*/  CS2R R46, SRZ ;  /* 0x00000000002e7805 */ /* 0x000fe2000001ff00 */
[----:B-1----:R-:W-:Y:S01]  /*0190*/  VIADD R0, R3, 0xff ;  /* 0x000000ff03007836 */ /* 0x002fe20000000000 */
[----:B------:R4:W-:Y:S01]  /*01a0*/  STL [R1+0x10], RZ ;  /* 0x000010ff01007387 */ /* 0x0009e20000100800 */
[----:B------:R-:W-:Y:S02]  /*01b0*/  CS2R R48, SRZ ;  /* 0x0000000000307805 */ /* 0x000fe4000001ff00 */
[----:B------:R-:W-:-:S02]  /*01c0*/  CS2R R50, SRZ ;  /* 0x0000000000327805 */ /* 0x000fc4000001ff00 */
[----:B------:R-:W-:Y:S02]  /*01d0*/  CS2R R52, SRZ ;  /* 0x0000000000347805 */ /* 0x000fe4000001ff00 */
[----:B------:R-:W-:Y:S01]  /*01e0*/  SHF.R.S32.HI R5, RZ, 0x1f, R0 ;  /* 0x0000001fff057819 */ /* 0x000fe20000011400 */
[----:B------:R4:W-:Y:S01]  /*01f0*/  STL [R1+0x14], RZ ;  /* 0x000014ff01007387 */ /* 0x0009e20000100800 */
[----:B------:R-:W-:Y:S01]  /*0200*/  CS2R R54, SRZ ;  /* 0x0000000000367805 */ /* 0x000fe2000001ff00 */
[----:B---3--:R-:W-:Y:S01]  /*0210*/  VIADD R190, R190, 0x1f ;  /* 0x0000001fbebe7836 */ /* 0x008fe20000000000 */
[----:B------:R-:W-:Y:S01]  /*0220*/  LEA.HI R5, R5, R0, RZ, 0x8 ;  /* 0x0000000005057211 */ /* 0x000fe200078f40ff */
[----:B------:R4:W-:Y:S01]  /*0230*/  STL [R1+0x18], RZ ;  /* 0x000018ff01007387 */ /* 0x0009e20000100800 */
[----:B--2---:R-:W-:Y:S02]  /*0240*/  IABS R10, R7 ;  /* 0x00000007000a7213 */ /* 0x004fe40000000000 */
[----:B------:R-:W-:-:S02]  /*0250*/  CS2R R56, SRZ ;  /* 0x0000000000387805 */ /* 0x000fc4000001ff00 */
[----:B------:R-:W-:Y:S01]  /*0260*/  SHF.R.S32.HI R5, RZ, 0x8, R5 ;  /* 0x00000008ff057819 */ /* 0x000fe20000011405 */
[----:B------:R4:W-:Y:S01]  /*0270*/  STL [R1+0x1c], RZ ;  /* 0x00001cff01007387 */ /* 0x0009e20000100800 */
[----:B0-----:R-:W-:Y:S01]  /*0280*/  LOP3.LUT R153, R154, 0x7f, RZ, 0xc0, !PT ;  /* 0x0000007f9a997812 */ /* 0x001fe200078ec0ff */
[----:B-----5:R-:W-:Y:S01]  /*0290*/  ULEA UR6, UR6, UR4, 0x18 ;  /* 0x0000000406067291 */ /* 0x020fe2000f8ec03f */
[----:B------:R-:W-:Y:S01]  /*02a0*/  CS2R R58, SRZ ;  /* 0x00000000003a7805 */ /* 0x000fe2000001ff00 */
[----:B------:R-:W-:Y:S01]  /*02b0*/  IMAD.SHL.U32 R6, R5, 0x4, RZ ;  /* 0x0000000405067824 */ /* 0x000fe200078e00ff */
[----:B------:R4:W-:Y:S01]  /*02c0*/  STL [R1+0x20], RZ ;  /* 0x000020ff01007387 */ /* 0x0009e20000100800 */
[----:B------:R-:W-:Y:S02]  /*02d0*/  CS2R R60, SRZ ;  /* 0x00000000003c7805 */ /* 0x000fe4000001ff00 */
[----:B------:R-:W-:Y:S02]  /*02e0*/  CS2R R62, SRZ ;  /* 0x00000000003e7805 */ /* 0x000fe4000001ff00 */
[----:B------:R-:W-:-:S02]  /*02f0*/  CS2R R64, SRZ ;  /* 0x0000000000407805 */ /* 0x000fc4000001ff00 */
[-C--:B------:R-:W-:Y:S01]  /*0300*/  IABS R9, R6.reuse ;  /* 0x0000000600097213 */ /* 0x080fe20000000000 */
[----:B------:R4:W-:Y:S01]  /*0310*/  STL [R1+0x24], RZ ;  /* 0x000024ff01007387 */ /* 0x0009e20000100800 */
[----:B------:R-:W-:Y:S02]  /*0320*/  IABS R12, R6 ;  /* 0x00000006000c7213 */ /* 0x000fe40000000000 */
[----:B------:R-:W-:Y:S01]  /*0330*/  CS2R R66, SRZ ;  /* 0x0000000000427805 */ /* 0x000fe2000001ff00 */
[----:B------:R-:W0:Y:S01]  /*0340*/  I2F.RP R0, R9 ;  /* 0x0000000900007306 */ /* 0x000e220000209400 */
[----:B------:R4:W-:Y:S01]  /*0350*/  STL [R1+0x28], RZ ;  /* 0x000028ff01007387 */ /* 0x0009e20000100800 */
[----:B------:R-:W-:Y:S02]  /*0360*/  CS2R R68, SRZ ;  /* 0x0000000000447805 */ /* 0x000fe4000001ff00 */
[----:B------:R-:W-:Y:S02]  /*0370*/  CS2R R70, SRZ ;  /* 0x0000000000467805 */ /* 0x000fe4000001ff00 */
[----:B------:R-:W-:Y:S01]  /*0380*/  CS2R R72, SRZ ;  /* 0x0000000000487805 */ /* 0x000fe2000001ff00 */
[----:B------:R4:W-:Y:S01]  /*0390*/  STL [R1+0x2c], RZ ;  /* 0x00002cff01007387 */ /* 0x0009e20000100800 */
[----:B------:R-:W-:-:S02]  /*03a0*/  CS2R R74, SRZ ;  /* 0x00000000004a7805 */ /* 0x000fc4000001ff00 */
[----:B------:R-:W-:Y:S02]  /*03b0*/  CS2R R76, SRZ ;  /* 0x00000000004c7805 */ /* 0x000fe4000001ff00 */
[----:B------:R-:W-:Y:S01]  /*03c0*/  CS2R R78, SRZ ;  /* 0x00000000004e7805 */ /* 0x000fe2000001ff00 */
[----:B------:R4:W-:Y:S01]  /*03d0*/  STL [R1+0x30], RZ ;  /* 0x000030ff01007387 */ /* 0x0009e20000100800 */
[----:B------:R-:W-:Y:S02]  /*03e0*/  CS2R R80, SRZ ;  /* 0x0000000000507805 */ /* 0x000fe4000001ff00 */
[----:B------:R-:W-:Y:S02]  /*03f0*/  CS2R R82, SRZ ;  /* 0x0000000000527805 */ /* 0x000fe4000001ff00 */
[----:B------:R-:W-:Y:S01]  /*0400*/  CS2R R84, SRZ ;  /* 0x0000000000547805 */ /* 0x000fe2000001ff00 */
[----:B------:R4:W-:Y:S01]  /*0410*/  STL [R1+0x34], RZ ;  /* 0x000034ff01007387 */ /* 0x0009e20000100800 */
[----:B------:R-:W-:Y:S01]  /*0420*/  CS2R R86, SRZ ;  /* 0x0000000000567805 */ /* 0x000fe2000001ff00 */
[----:B0-----:R-:W0:Y:S01]  /*0430*/  MUFU.RCP R0, R0 ;  /* 0x0000000000007308 */ /* 0x001e220000001000 */
        /* <DEDUP_REMOVED lines=15> */
[----:B------:R-:W-:Y:S01]  /*0530*/  CS2R R110, SRZ ;  /* 0x00000000006e7805 */ /* 0x000fe2000001ff00 */
[----:B0-----:R-:W-:Y:S01]  /*0540*/  VIADD R4, R0, 0xffffffe ;  /* 0x0ffffffe00047836 */ /* 0x001fe20000000000 */
[----:B------:R4:W-:Y:S01]  /*0550*/  STL [R1+0x48], RZ ;  /* 0x000048ff01007387 */ /* 0x0009e20000100800 */
[----:B------:R-:W-:Y:S01]  /*0560*/  IMAD.MOV R0, RZ, RZ, -R12 ;  /* 0x000000ffff007224 */ /* 0x000fe200078e0a0c */
[----:B------:R-:W-:Y:S01]  /*0570*/  CS2R R112, SRZ ;  /* 0x0000000000707805 */ /* 0x000fe2000001ff00 */
[----:B------:R0:W1:Y:S01]  /*0580*/  F2I.FTZ.U32.TRUNC.NTZ R5, R4 ;  /* 0x0000000400057305 */ /* 0x000062000021f000 */
        /* <DEDUP_REMOVED lines=8> */
[----:B0-----:R-:W-:Y:S01]  /*0610*/  IMAD.MOV.U32 R4, RZ, RZ, RZ ;  /* 0x000000ffff047224 */ /* 0x001fe200078e00ff */
[----:B------:R4:W-:Y:S01]  /*0620*/  STL [R1+0x54], RZ ;  /* 0x000054ff01007387 */ /* 0x0009e20000100800 */
[----:B------:R-:W-:-:S02]  /*0630*/  CS2R R126, SRZ ;  /* 0x00000000007e7805 */ /* 0x000fc4000001ff00 */
[----:B------:R-:W-:Y:S02]  /*0640*/  CS2R R128, SRZ ;  /* 0x0000000000807805 */ /* 0x000fe4000001ff00 */
[----:B------:R-:W-:Y:S01]  /*0650*/  CS2R R130, SRZ ;  /* 0x0000000000827805 */ /* 0x000fe2000001ff00 */
[----:B------:R4:W-:Y:S01]  /*0660*/  STL [R1+0x58], RZ ;  /* 0x000058ff01007387 */ /* 0x0009e20000100800 */
[--C-:B-1----:R-:W-:Y:S01]  /*0670*/  IMAD.MOV R8, RZ, RZ, -R5.reuse ;  /* 0x000000ffff087224 */ /* 0x102fe200078e0a05 */
[----:B------:R-:W-:Y:S02]  /*0680*/  CS2R R132, SRZ ;  /* 0x0000000000847805 */ /* 0x000fe4000001ff00 */
[----:B------:R-:W-:Y:S01]  /*0690*/  CS2R R134, SRZ ;  /* 0x0000000000867805 */ /* 0x000fe2000001ff00 */
[----:B------:R4:W-:Y:S01]  /*06a0*/  STL [R1+0x5c], RZ ;  /* 0x00005cff01007387 */ /* 0x0009e20000100800 */
[----:B------:R-:W-:Y:S01]  /*06b0*/  IMAD R11, R8, R9, RZ ;  /* 0x00000009080b7224 */ /* 0x000fe200078e02ff */
[----:B------:R-:W-:Y:S01]  /*06c0*/  CS2R R136, SRZ ;  /* 0x0000000000887805 */ /* 0x000fe2000001ff00 */
[----:B------:R-:W-:Y:S01]  /*06d0*/  IMAD.MOV.U32 R8, RZ, RZ, R10 ;  /* 0x000000ffff087224 */ /* 0x000fe200078e000a */
[----:B------:R4:W-:Y:S01]  /*06e0*/  STL [R1+0x60], RZ ;  /* 0x000060ff01007387 */ /* 0x0009e20000100800 */
[----:B------:R-:W-:Y:S01]  /*06f0*/  IMAD.HI.U32 R5, R5, R11, R4 ;  /* 0x0000000b05057227 */ /* 0x000fe200078e0004 */
[----:B------:R-:W-:-:S02]  /*0700*/  CS2R R138, SRZ ;  /* 0x00000000008a7805 */ /* 0x000fc4000001ff00 */
[----:B------:R-:W-:Y:S01]  /*0710*/  CS2R R140, SRZ ;  /* 0x00000000008c7805 */ /* 0x000fe2000001ff00 */
[----:B------:R4:W-:Y:S01]  /*0720*/  STL [R1+0x64], RZ ;  /* 0x000064ff01007387 */ /* 0x0009e20000100800 */
[----:B------:R-:W-:Y:S02]  /*0730*/  CS2R R142, SRZ ;  /* 0x00000000008e7805 */ /* 0x000fe4000001ff00 */
[----:B------:R-:W-:Y:S01]  /*0740*/  CS2R R144, SRZ ;  /* 0x0000000000907805 */ /* 0x000fe2000001ff00 */
[----:B------:R-:W-:Y:S01]  /*0750*/  IMAD.HI.U32 R5, R5, R8, RZ ;  /* 0x0000000805057227 */ /* 0x000fe200078e00ff */
[----:B------:R4:W-:Y:S01]  /*0760*/  STL [R1+0x68], RZ ;  /* 0x000068ff01007387 */ /* 0x0009e20000100800 */
[----:B------:R-:W-:Y:S02]  /*0770*/  CS2R R146, SRZ ;  /* 0x0000000000927805 */ /* 0x000fe4000001ff00 */
[----:B------:R-:W-:Y:S01]  /*0780*/  CS2R R148, SRZ ;  /* 0x0000000000947805 */ /* 0x000fe2000001ff00 */
[----:B------:R-:W-:Y:S01]  /*0790*/  IMAD R0, R5, R0, R8 ;  /* 0x0000000005007224 */ /* 0x000fe200078e0208 */
[----:B------:R4:W-:Y:S01]  /*07a0*/  STL [R1+0x6c], RZ ;  /* 0x00006cff01007387 */ /* 0x0009e20000100800 */
[----:B------:R-:W-:-:S02]  /*07b0*/  CS2R R150, SRZ ;  /* 0x0000000000967805 */ /* 0x000fc4000001ff00 */
[----:B------:R-:W-:Y:S02]  /*07c0*/  LOP3.LUT R12, R154, 0x60, RZ, 0xc0, !PT ;  /* 0x000000609a0c7812 */ /* 0x000fe400078ec0ff */
[----:B------:R-:W-:Y:S01]  /*07d0*/  ISETP.GT.U32.AND P1, PT, R9, R0, PT ;  /* 0x000000000900720c */ /* 0x000fe20003f24070 */
[----:B------:R4:W-:Y:S04]  /*07e0*/  STL [R1+0x70], RZ ;  /* 0x000070ff01007387 */ /* 0x0009e80000100800 */
[----:B------:R4:W-:Y:S04]  /*07f0*/  STL [R1+0x74], RZ ;  /* 0x000074ff01007387 */ /* 0x0009e80000100800 */
[----:B------:R4:W-:Y:S04]  /*0800*/  STL [R1+0x78], RZ ;  /* 0x000078ff01007387 */ /* 0x0009e80000100800 */
[----:B------:R-:W-:Y:S01]  /*0810*/  @!P1 IMAD.IADD R0, R0, 0x1, -R9 ;  /* 0x0000000100009824 */ /* 0x000fe200078e0a09 */
[----:B------:R4:W-:Y:S01]  /*0820*/  STL [R1+0x7c], RZ ;  /* 0x00007cff01007387 */ /* 0x0009e20000100800 */
[----:B------:R-:W-:Y:S01]  /*0830*/  @!P1 VIADD R5, R5, 0x1 ;  /* 0x0000000105059836 */ /* 0x000fe20000000000 */
[----:B------:R-:W-:-:S02]  /*0840*/  ISETP.NE.AND P1, PT, R6, RZ, PT ;  /* 0x000000ff0600720c */ /* 0x000fc40003f25270 */
[----:B------:R-:W-:Y:S01]  /*0850*/  ISETP.GE.U32.AND P0, PT, R0, R9, PT ;  /* 0x000000090000720c */ /* 0x000fe20003f06070 */
[----:B------:R4:W-:Y:S01]  /*0860*/  STL [R1+0x80], RZ ;  /* 0x000080ff01007387 */ /* 0x0009e20000100800 */
[----:B------:R-:W-:-:S03]  /*0870*/  LOP3.LUT R0, R7, R6, RZ, 0x3c, !PT ;  /* 0x0000000607007212 */ /* 0x000fc600078e3cff */
[----:B------:R4:W-:Y:S01]  /*0880*/  STL [R1+0x84], RZ ;  /* 0x000084ff01007387 */ /* 0x0009e20000100800 */
[----:B------:R-:W-:Y:S01]  /*0890*/  ISETP.GE.AND P2, PT, R0, RZ, PT ;  /* 0x000000ff0000720c */ /* 0x000fe20003f46270 */
[----:B------:R-:W-:Y:S02]  /*08a0*/  VIADD R0, R2, 0x7f ;  /* 0x0000007f02007836 */ /* 0x000fe40000000000 */
[----:B------:R4:W-:Y:S04]  /*08b0*/  STL [R1+0x88], RZ ;  /* 0x000088ff01007387 */ /* 0x0009e80000100800 */
[----:B------:R-:W-:Y:S01]  /*08c0*/  @P0 VIADD R5, R5, 0x1 ;  /* 0x0000000105050836 */ /* 0x000fe20000000000 */
[----:B------:R4:W-:Y:S03]  /*08d0*/  STL [R1+0x8c], RZ ;  /* 0x00008cff01007387 */ /* 0x0009e60000100800 */
[----:B------:R-:W-:Y:S01]  /*08e0*/  IMAD.MOV.U32 R4, RZ, RZ, R5 ;  /* 0x000000ffff047224 */ /* 0x000fe200078e0005 */
[----:B------:R-:W-:Y:S01]  /*08f0*/  SHF.R.S32.HI R5, RZ, 0x1f, R0 ;  /* 0x0000001fff057819 */ /* 0x000fe20000011400 */
[----:B------:R4:W-:Y:S02]  /*0900*/  STL [R1+0x90], RZ ;  /* 0x000090ff01007387 */ /* 0x0009e40000100800 */
[----:B------:R-:W-:Y:S01]  /*0910*/  @!P2 IMAD.MOV R4, RZ, RZ, -R4 ;  /* 0x000000ffff04a224 */ /* 0x000fe200078e0a04 */
[----:B------:R-:W-:Y:S01]  /*0920*/  @!P1 LOP3.LUT R4, RZ, R6, RZ, 0x33, !PT ;  /* 0x00000006ff049212 */ /* 0x000fe200078e33ff */
[----:B------:R4:W-:Y:S01]  /*0930*/  STL [R1+0x94], RZ ;  /* 0x000094ff01007387 */ /* 0x0009e20000100800 */
[----:B------:R-:W-:-:S03]  /*0940*/  LEA.HI R5, R5, R0, RZ, 0x7 ;  /* 0x0000000005057211 */ /* 0x000fc600078f38ff */
[----:B------:R-:W-:Y:S01]  /*0950*/  IMAD.SHL.U32 R8, R4, 0x4, RZ ;  /* 0x0000000404087824 */ /* 0x000fe200078e00ff */
[----:B------:R4:W-:Y:S01]  /*0960*/  STL [R1+0x98], RZ ;  /* 0x000098ff01007387 */ /* 0x0009e20000100800 */
[----:B------:R-:W-:-:S03]  /*0970*/  IMAD.MOV R4, RZ, RZ, -R4 ;  /* 0x000000ffff047224 */ /* 0x000fc600078e0a04 */
[----:B------:R-:W-:Y:S01]  /*0980*/  LEA.HI.SX32 R5, R5, -R8, 0x19 ;  /* 0x8000000805057211 */ /* 0x000fe200078fcaff */
[----:B------:R4:W-:Y:S01]  /*0990*/  STL [R1+0x9c], RZ ;  /* 0x00009cff01007387 */ /* 0x0009e20000100800 */
[----:B------:R-:W-:Y:S02]  /*09a0*/  IMAD R6, R6, R4, R7 ;  /* 0x0000000406067224 */ /* 0x000fe400078e0207 */
[----:B------:R-:W-:Y:S01]  /*09b0*/  VIMNMX R13, R5, 0x4, PT ;  /* 0x00000004050d7848 */ /* 0x000fe20003fe0100 */
[----:B------:R4:W-:Y:S02]  /*09c0*/  STL [R1+0xa0], RZ ;  /* 0x0000a0ff01007387 */ /* 0x0009e40000100800 */
[----:B------:R-:W-:Y:S02]  /*09d0*/  IABS R11, R6 ;  /* 0x00000006000b7213 */ /* 0x000fe40000000000 */
[----:B------:R-:W-:Y:S01]  /*09e0*/  IABS R9, R13 ;  /* 0x0000000d00097213 */ /* 0x000fe20000000000 */
[----:B------:R4:W-:Y:S03]  /*09f0*/  STL [R1+0xa4], RZ ;  /* 0x0000a4ff01007387 */ /* 0x0009e60000100800 */
[----:B------:R-:W0:Y:S01]  /*0a00*/  I2F.RP R0, R9 ;  /* 0x0000000900007306 */ /* 0x000e220000209400 */
[----:B------:R4:W-:Y:S04]  /*0a10*/  STL [R1+0xa8], RZ ;  /* 0x0000a8ff01007387 */ /* 0x0009e80000100800 */
[----:B------:R4:W-:Y:S04]  /*0a20*/  STL [R1+0xac], RZ ;  /* 0x0000acff01007387 */ /* 0x0009e80000100800 */
[----:B------:R4:W-:Y:S04]  /*0a30*/  STL [R1+0xb0], RZ ;  /* 0x0000b0ff01007387 */ /* 0x0009e80000100800 */
[----:B------:R4:W-:Y:S01]  /*0a40*/  STL [R1+0xb4], RZ ;  /* 0x0000b4ff01007387 */ /* 0x0009e20000100800 */
[----:B0-----:R-:W0:Y:S03]  /*0a50*/  MUFU.RCP R0, R0 ;  /* 0x0000000000007308 */ /* 0x001e260000001000 */
[----:B------:R4:W-:Y:S04]  /*0a60*/  STL [R1+0xb8], RZ ;  /* 0x0000b8ff01007387 */ /* 0x0009e80000100800 */
[----:B------:R4:W-:Y:S04]  /*0a70*/  STL [R1+0xbc], RZ ;  /* 0x0000bcff01007387 */ /* 0x0009e80000100800 */
[----:B------:R4:W-:Y:S04]  /*0a80*/  STL [R1+0xc0], RZ ;  /* 0x0000c0ff01007387 */ /* 0x0009e80000100800 */
[----:B------:R4:W-:Y:S01]  /*0a90*/  STL [R1+0xc4], RZ ;  /* 0x0000c4ff01007387 */ /* 0x0009e20000100800 */
[----:B0-----:R-:W-:-:S03]  /*0aa0*/  VIADD R5, R0, 0xffffffe ;  /* 0x0ffffffe00057836 */ /* 0x001fc60000000000 */
[----:B------:R4:W-:Y:S04]  /*0ab0*/  STL [R1+0xc8], RZ ;  /* 0x0000c8ff01007387 */ /* 0x0009e80000100800 */
[----:B------:R4:W-:Y:S01]  /*0ac0*/  STL [R1+0xcc], RZ ;  /* 0x0000ccff01007387 */ /* 0x0009e20000100800 */
[----:B------:R-:W0:Y:S03]  /*0ad0*/  F2I.FTZ.U32.TRUNC.NTZ R5, R5 ;  /* 0x0000000500057305 */ /* 0x000e26000021f000 */
[----:B------:R4:W-:Y:S04]  /*0ae0*/  STL [R1+0xd0], RZ ;  /* 0x0000d0ff01007387 */ /* 0x0009e80000100800 */
[----:B------:R4:W-:Y:S04]  /*0af0*/  STL [R1+0xd4], RZ ;  /* 0x0000d4ff01007387 */ /* 0x0009e80000100800 */
[----:B------:R4:W-:Y:S01]  /*0b00*/  STL [R1+0xd8], RZ ;  /* 0x0000d8ff01007387 */ /* 0x0009e20000100800 */
[----:B0-----:R-:W-:-:S03]  /*0b10*/  IMAD.MOV R10, RZ, RZ, -R5 ;  /* 0x000000ffff0a7224 */ /* 0x001fc600078e0a05 */
[----:B------:R4:W-:Y:S01]  /*0b20*/  STL [R1+0xdc], RZ ;  /* 0x0000dcff01007387 */ /* 0x0009e20000100800 */
[----:B------:R-:W-:Y:S01]  /*0b30*/  IMAD.MOV.U32 R4, RZ, RZ, R10 ;  /* 0x000000ffff047224 */ /* 0x000fe200078e000a */
[----:B------:R-:W-:Y:S02]  /*0b40*/  IABS R10, R13 ;  /* 0x0000000d000a7213 */ /* 0x000fe40000000000 */
[----:B------:R4:W-:Y:S01]  /*0b50*/  STL [R1+0xe0], RZ ;  /* 0x0000e0ff01007387 */ /* 0x0009e20000100800 */
[----:B------:R-:W-:Y:S02]  /*0b60*/  IMAD R7, R4, R9, RZ ;  /* 0x0000000904077224 */ /* 0x000fe400078e02ff */
[----:B------:R-:W-:Y:S01]  /*0b70*/  IMAD.MOV.U32 R4, RZ, RZ, RZ ;  /* 0x000000ffff047224 */ /* 0x000fe200078e00ff */
[----:B------:R4:W-:Y:S01]  /*0b80*/  STL [R1+0xe4], RZ ;  /* 0x0000e4ff01007387 */ /* 0x0009e20000100800 */
[----:B------:R-:W-:Y:S02]  /*0b90*/  IMAD.MOV R0, RZ, RZ, -R10 ;  /* 0x000000ffff007224 */ /* 0x000fe400078e0a0a */
[----:B------:R-:W-:Y:S01]  /*0ba0*/  IMAD.HI.U32 R4, R5, R7, R4 ;  /* 0x0000000705047227 */ /* 0x000fe200078e0004 */
[----:B------:R4:W-:Y:S04]  /*0bb0*/  STL [R1+0xe8], RZ ;  /* 0x0000e8ff01007387 */ /* 0x0009e80000100800 */
[----:B------:R4:W-:Y:S01]  /*0bc0*/  STL [R1+0xec], RZ ;  /* 0x0000ecff01007387 */ /* 0x0009e20000100800 */
[----:B------:R-:W-:-:S03]  /*0bd0*/  IMAD.HI.U32 R4, R4, R11, RZ ;  /* 0x0000000b04047227 */ /* 0x000fc600078e00ff */
[----:B------:R4:W-:Y:S01]  /*0be0*/  STL [R1+0xf0], RZ ;  /* 0x0000f0ff01007387 */ /* 0x0009e20000100800 */
[----:B------:R-:W-:-:S03]  /*0bf0*/  IMAD R0, R4, R0, R11 ;  /* 0x0000000004007224 */ /* 0x000fc600078e020b */
[----:B------:R4:W-:Y:S02]  /*0c00*/  STL [R1+0xf4], RZ ;  /* 0x0000f4ff01007387 */ /* 0x0009e40000100800 */
[----:B------:R-:W-:Y:S02]  /*0c10*/  ISETP.GT.U32.AND P1, PT, R9, R0, PT ;  /* 0x000000000900720c */ /* 0x000fe40003f24070 */
[----:B------:R4:W-:Y:S04]  /*0c20*/  STL [R1+0xf8], RZ ;  /* 0x0000f8ff01007387 */ /* 0x0009e80000100800 */
[----:B------:R4:W-:Y:S04]  /*0c30*/  STL [R1+0xfc], RZ ;  /* 0x0000fcff01007387 */ /* 0x0009e80000100800 */
[----:B------:R4:W-:Y:S03]  /*0c40*/  STL [R1+0x100], RZ ;  /* 0x000100ff01007387 */ /* 0x0009e60000100800 */
[----:B------:R-:W-:Y:S01]  /*0c50*/  @!P1 IMAD.IADD R0, R0, 0x1, -R9 ;  /* 0x0000000100009824 */ /* 0x000fe200078e0a09 */
[----:B------:R4:W-:Y:S01]  /*0c60*/  STL [R1+0x104], RZ ;  /* 0x000104ff01007387 */ /* 0x0009e20000100800 */
[----:B------:R-:W-:Y:S01]  /*0c70*/  @!P1 VIADD R4, R4, 0x1 ;  /* 0x0000000104049836 */ /* 0x000fe20000000000 */
[----:B------:R-:W-:-:S02]  /*0c80*/  ISETP.NE.AND P1, PT, R13, RZ, PT ;  /* 0x000000ff0d00720c */ /* 0x000fc40003f25270 */
[----:B------:R4:W-:Y:S01]  /*0c90*/  STL [R1+0x108], RZ ;  /* 0x000108ff01007387 */ /* 0x0009e20000100800 */
[----:B------:R-:W-:Y:S02]  /*0ca0*/  ISETP.GE.U32.AND P0, PT, R0, R9, PT ;  /* 0x000000090000720c */ /* 0x000fe40003f06070 */
[-C--:B------:R-:W-:Y:S01]  /*0cb0*/  LOP3.LUT R0, R6, R13.reuse, RZ, 0x3c, !PT ;  /* 0x0000000d06007212 */ /* 0x080fe200078e3cff */
[----:B------:R4:W-:Y:S03]  /*0cc0*/  STL [R1+0x10c], RZ ;  /* 0x00010cff01007387 */ /* 0x0009e60000100800 */
[----:B------:R-:W-:Y:S01]  /*0cd0*/  ISETP.GE.AND P2, PT, R0, RZ, PT ;  /* 0x000000ff0000720c */ /* 0x000fe20003f46270 */
[----:B------:R4:W-:Y:S04]  /*0ce0*/  STL [R1+0x110], RZ ;  /* 0x000110ff01007387 */ /* 0x0009e80000100800 */
[----:B------:R4:W-:Y:S02]  /*0cf0*/  STL [R1+0x114], RZ ;  /* 0x000114ff01007387 */ /* 0x0009e40000100800 */
[----:B------:R-:W-:Y:S01]  /*0d00*/  @P0 VIADD R4, R4, 0x1 ;  /* 0x0000000104040836 */ /* 0x000fe20000000000 */
[----:B------:R-:W-:Y:S01]  /*0d10*/  ISETP.GE.AND P0, PT, R190, 0x20, PT ;  /* 0x00000020be00780c */ /* 0x000fe20003f06270 */
[----:B------:R4:W-:Y:S04]  /*0d20*/  STL [R1+0x118], RZ ;  /* 0x000118ff01007387 */ /* 0x0009e80000100800 */
[----:B------:R4:W-:Y:S01]  /*0d30*/  STL [R1+0x11c], RZ ;  /* 0x00011cff01007387 */ /* 0x0009e20000100800 */
[----:B------:R-:W-:Y:S01]  /*0d40*/  @!P2 IMAD.MOV R4, RZ, RZ, -R4 ;  /* 0x000000ffff04a224 */ /* 0x000fe200078e0a04 */
[----:B------:R-:W-:-:S02]  /*0d50*/  @!P1 LOP3.LUT R4, RZ, R13, RZ, 0x33, !PT ;  /* 0x0000000dff049212 */ /* 0x000fc400078e33ff */
[----:B------:R4:W-:Y:S03]  /*0d60*/  STL [R1+0x120], RZ ;  /* 0x000120ff01007387 */ /* 0x0009e60000100800 */
[----:B------:R-:W-:Y:S01]  /*0d70*/  IMAD.MOV R0, RZ, RZ, -R4 ;  /* 0x000000ffff007224 */ /* 0x000fe200078e0a04 */
[----:B------:R4:W-:Y:S01]  /*0d80*/  STL [R1+0x124], RZ ;  /* 0x000124ff01007387 */ /* 0x0009e20000100800 */
[----:B------:R-:W-:Y:S02]  /*0d90*/  IMAD.SHL.U32 R4, R4, 0x100, RZ ;  /* 0x0000010004047824 */ /* 0x000fe400078e00ff */
[----:B------:R-:W-:Y:S01]  /*0da0*/  IMAD R0, R13, R0, R6 ;  /* 0x000000000d007224 */ /* 0x000fe200078e0206 */
[----:B------:R4:W-:Y:S03]  /*0db0*/  STL [R1+0x128], RZ ;  /* 0x000128ff01007387 */ /* 0x0009e60000100800 */
[----:B------:R-:W-:Y:S01]  /*0dc0*/  IMAD.IADD R0, R8, 0x1, R0 ;  /* 0x0000000108007824 */ /* 0x000fe200078e0200 */
[----:B------:R4:W-:Y:S03]  /*0dd0*/  STL [R1+0x12c], RZ ;  /* 0x00012cff01007387 */ /* 0x0009e60000100800 */
[----:B------:R-:W-:Y:S01]  /*0de0*/  IMAD R22, R0, 0x80, R153 ;  /* 0x0000008000167824 */ /* 0x000fe200078e0299 */
[----:B------:R4:W-:Y:S04]  /*0df0*/  STL [R1+0x130], RZ ;  /* 0x000130ff01007387 */ /* 0x0009e80000100800 */
        /* <DEDUP_REMOVED lines=51> */
[----:B------:R4:W-:Y:S01]  /*1130*/  STL [R1+0x308], R22 ;  /* 0x0003081601007387 */ /* 0x0009e20000100800 */
[----:B------:R-:W-:Y:S05]  /*1140*/  @!P0 BRA `(.L_x_0) ;  /* 0x000000a000b08947 */ /* 0x000fea0003800000 */
[----:B------:R-:W-:Y:S01]  /*1150*/  IABS R18, R2 ;  /* 0x0000000200127213 */ /* 0x000fe20000000000 */
[----:B------:R-:W-:Y:S01]  /*1160*/  IMAD.MOV.U32 R8, RZ, RZ, RZ ;  /* 0x000000ffff087224 */ /* 0x000fe200078e00ff */
[----:B------:R-:W-:Y:S01]  /*1170*/  IABS R5, R3 ;  /* 0x0000000300057213 */ /* 0x000fe20000000000 */
[----:B------:R-:W-:Y:S01]  /*1180*/  ULDC UR4, c[0x0][0x240] ;  /* 0x0000900000047ab9 */ /* 0x000fe20000000800 */
[----:B------:R-:W0:Y:S01]  /*1190*/  I2F.RP R10, R18 ;  /* 0x00000012000a7306 */ /* 0x000e220000209400 */
[----:B------:R-:W-:Y:S01]  /*11a0*/  IABS R13, R22 ;  /* 0x00000016000d7213 */ /* 0x000fe20000000000 */
[----:B------:R-:W-:Y:S01]  /*11b0*/  ULDC.64 UR10, c[0x0][0x218] ;  /* 0x00008600000a7ab9 */ /* 0x000fe20000000a00 */
[----:B------:R-:W-:Y:S01]  /*11c0*/  ISETP.NE.AND P2, PT, R2, RZ, PT ;  /* 0x000000ff0200720c */ /* 0x000fe20003f45270 */
[----:B------:R-:W-:Y:S01]  /*11d0*/  ULDC UR7, c[0x0][0x234] ;  /* 0x00008d0000077ab9 */ /* 0x000fe20000000800 */
[----:B------:R-:W-:Y:S01]  /*11e0*/  ULDC UR5, c[0x0][0x23c] ;  /* 0x00008f0000057ab9 */ /* 0x000fe20000000800 */
[----:B------:R-:W-:Y:S01]  /*11f0*/  ULDC.64 UR8, c[0x0][0x210] ;  /* 0x0000840000087ab9 */ /* 0x000fe20000000a00 */
[----:B------:R-:W-:Y:S01]  /*1200*/  USHF.L.U32 UR14, UR5, 0x5, URZ ;  /* 0x00000005050e7899 */ /* 0x000fe2000800063f */
[----:B------:R-:W1:Y:S01]  /*1210*/  I2F.RP R0, R5 ;  /* 0x0000000500007306 */ /* 0x000e620000209400 */
[----:B------:R-:W-:Y:S01]  /*1220*/  ULDC UR15, c[0x0][0x230] ;  /* 0x00008c00000f7ab9 */ /* 0x000fe20000000800 */
[----:B------:R-:W-:-:S02]  /*1230*/  LOP3.LUT R189, R153, 0x10, RZ, 0x3c, !PT ;  /* 0x0000001099bd7812 */ /* 0x000fc400078e3cff */
[----:B------:R-:W-:Y:S02]  /*1240*/  CS2R R98, SRZ ;  /* 0x0000000000627805 */ /* 0x000fe4000001ff00 */
[----:B------:R-:W-:Y:S02]  /*1250*/  CS2R R100, SRZ ;  /* 0x0000000000647805 */ /* 0x000fe4000001ff00 */
[----:B------:R-:W-:Y:S02]  /*1260*/  CS2R R102, SRZ ;  /* 0x0000000000667805 */ /* 0x000fe4000001ff00 */
[----:B------:R-:W-:Y:S02]  /*1270*/  CS2R R104, SRZ ;  /* 0x0000000000687805 */ /* 0x000fe4000001ff00 */
[----:B------:R-:W-:Y:S01]  /*1280*/  CS2R R106, SRZ ;  /* 0x00000000006a7805 */ /* 0x000fe2000001ff00 */
[----:B0-----:R-:W0:Y:S01]  /*1290*/  MUFU.RCP R10, R10 ;  /* 0x0000000a000a7308 */ /* 0x001e220000001000 */
[----:B------:R-:W-:-:S02]  /*12a0*/  CS2R R108, SRZ ;  /* 0x00000000006c7805 */ /* 0x000fc4000001ff00 */
[----:B------:R-:W-:Y:S02]  /*12b0*/  CS2R R110, SRZ ;  /* 0x00000000006e7805 */ /* 0x000fe4000001ff00 */
[----:B------:R-:W-:Y:S02]  /*12c0*/  CS2R R112, SRZ ;  /* 0x0000000000707805 */ /* 0x000fe4000001ff00 */
[----:B------:R-:W-:Y:S02]  /*12d0*/  CS2R R114, SRZ ;  /* 0x0000000000727805 */ /* 0x000fe4000001ff00 */
[----:B------:R-:W-:Y:S02]  /*12e0*/  CS2R R116, SRZ ;  /* 0x0000000000747805 */ /* 0x000fe4000001ff00 */
[----:B------:R-:W-:Y:S02]  /*12f0*/  CS2R R118, SRZ ;  /* 0x0000000000767805 */ /* 0x000fe4000001ff00 */
[----:B------:R-:W-:Y:S01]  /*1300*/  CS2R R120, SRZ ;  /* 0x0000000000787805 */ /* 0x000fe2000001ff00 */
[----:B-1----:R-:W1:Y:S01]  /*1310*/  MUFU.RCP R0, R0 ;  /* 0x0000000000007308 */ /* 0x002e620000001000 */
[----:B------:R-:W-:-:S02]  /*1320*/  CS2R R122, SRZ ;  /* 0x00000000007a7805 */ /* 0x000fc4000001ff00 */
[----:B------:R-:W-:Y:S02]  /*1330*/  CS2R R124, SRZ ;  /* 0x00000000007c7805 */ /* 0x000fe4000001ff00 */
[----:B------:R-:W-:Y:S02]  /*1340*/  CS2R R126, SRZ ;  /* 0x00000000007e7805 */ /* 0x000fe4000001ff00 */
[----:B------:R-:W-:Y:S02]  /*1350*/  CS2R R128, SRZ ;  /* 0x0000000000807805 */ /* 0x000fe4000001ff00 */
[----:B------:R-:W-:Y:S02]  /*1360*/  CS2R R130, SRZ ;  /* 0x0000000000827805 */ /* 0x000fe4000001ff00 */
[----:B------:R-:W-:Y:S02]  /*1370*/  CS2R R132, SRZ ;  /* 0x0000000000847805 */ /* 0x000fe4000001ff00 */
[----:B------:R-:W-:-:S02]  /*1380*/  CS2R R134, SRZ ;  /* 0x0000000000867805 */ /* 0x000fc4000001ff00 */
[----:B------:R-:W-:Y:S01]  /*1390*/  CS2R R136, SRZ ;  /* 0x0000000000887805 */ /* 0x000fe2000001ff00 */
[----:B0-----:R-:W-:Y:S01]  /*13a0*/  VIADD R9, R10, 0xffffffe ;  /* 0x0ffffffe0a097836 */ /* 0x001fe20000000000 */
[----:B------:R-:W-:Y:S02]  /*13b0*/  CS2R R138, SRZ ;  /* 0x00000000008a7805 */ /* 0x000fe4000001ff00 */
[----:B------:R-:W-:Y:S02]  /*13c0*/  CS2R R140, SRZ ;  /* 0x00000000008c7805 */ /* 0x000fe4000001ff00 */
[----:B------:R-:W-:Y:S02]  /*13d0*/  CS2R R142, SRZ ;  /* 0x00000000008e7805 */ /* 0x000fe4000001ff00 */
[----:B------:R-:W-:Y:S02]  /*13e0*/  CS2R R144, SRZ ;  /* 0x0000000000907805 */ /* 0x000fe4000001ff00 */
[----:B------:R-:W-:Y:S01]  /*13f0*/  CS2R R146, SRZ ;  /* 0x0000000000927805 */ /* 0x000fe2000001ff00 */
[----:B------:R-:W0:Y:S01]  /*1400*/  F2I.FTZ.U32.TRUNC.NTZ R9, R9 ;  /* 0x0000000900097305 */ /* 0x000e22000021f000 */
[----:B------:R-:W-:Y:S01]  /*1410*/  CS2R R148, SRZ ;  /* 0x0000000000947805 */ /* 0x000fe2000001ff00 */
[----:B-1----:R-:W-:Y:S01]  /*1420*/  VIADD R6, R0, 0xffffffe ;  /* 0x0ffffffe00067836 */ /* 0x002fe20000000000 */
[----:B------:R-:W-:Y:S01]  /*1430*/  CS2R R150, SRZ ;  /* 0x0000000000967805 */ /* 0x000fe2000001ff00 */
[----:B------:R-:W-:-:S04]  /*1440*/  UMOV UR19, 0xc0000010 ;  /* 0xc000001000137882 */ /* 0x000fc80000000000 */
[----:B------:R1:W2:Y:S01]  /*1450*/  F2I.FTZ.U32.TRUNC.NTZ R7, R6 ;  /* 0x0000000600077305 */ /* 0x0002a2000021f000 */
[----:B0-----:R-:W-:Y:S02]  /*1460*/  IMAD.MOV R11, RZ, RZ, -R9 ;  /* 0x000000ffff0b7224 */ /* 0x001fe400078e0a09 */
[----:B-1----:R-:W-:Y:S02]  /*1470*/  IMAD.MOV.U32 R6, RZ, RZ, RZ ;  /* 0x000000ffff067224 */ /* 0x002fe400078e00ff */
[----:B------:R-:W-:-:S04]  /*1480*/  IMAD R11, R11, R18, RZ ;  /* 0x000000120b0b7224 */ /* 0x000fc800078e02ff */
[----:B------:R-:W-:Y:S01]  /*1490*/  IMAD.HI.U32 R10, R9, R11, R8 ;  /* 0x0000000b090a7227 */ /* 0x000fe200078e0008 */
[----:B------:R-:W-:-:S03]  /*14a0*/  LEA.HI R8, R12, R4, RZ, 0x1b ;  /* 0x000000040c087211 */ /* 0x000fc600078fd8ff */
[----:B--2---:R-:W-:Y:S01]  /*14b0*/  IMAD.MOV R12, RZ, RZ, -R7 ;  /* 0x000000ffff0c7224 */ /* 0x004fe200078e0a07 */
[----:B------:R-:W-:Y:S01]  /*14c0*/  IABS R96, R8 ;  /* 0x0000000800607213 */ /* 0x000fe20000000000 */
[----:B------:R-:W-:-:S04]  /*14d0*/  IMAD.HI.U32 R10, R10, R13, RZ ;  /* 0x0000000d0a0a7227 */ /* 0x000fc800078e00ff */
[----:B------:R-:W-:Y:S02]  /*14e0*/  VIADD R0, R8, 0xfc ;  /* 0x000000fc08007836 */ /* 0x000fe40000000000 */
[----:B------:R-:W-:Y:S02]  /*14f0*/  IMAD.MOV R11, RZ, RZ, -R10 ;  /* 0x000000ffff0b7224 */ /* 0x000fe400078e0a0a */
[----:B------:R-:W-:Y:S01]  /*1500*/  IMAD R9, R12, R5, RZ ;  /* 0x000000050c097224 */ /* 0x000fe200078e02ff */
[----:B------:R-:W-:Y:S01]  /*1510*/  IABS R14, R0 ;  /* 0x00000000000e7213 */ /* 0x000fe20000000000 */
[----:B------:R-:W-:Y:S01]  /*1520*/  IMAD R13, R18, R11, R13 ;  /* 0x0000000b120d7224 */ /* 0x000fe200078e020d */
[----:B------:R-:W-:Y:S01]  /*1530*/  ISETP.GE.AND P4, PT, R0, RZ, PT ;  /* 0x000000ff0000720c */ /* 0x000fe20003f86270 */
[----:B------:R-:W-:-:S03]  /*1540*/  IMAD.HI.U32 R7, R7, R9, R6 ;  /* 0x0000000907077227 */ /* 0x000fc600078e0006 */
[----:B------:R-:W-:Y:S01]  /*1550*/  ISETP.GT.U32.AND P0, PT, R18, R13, PT ;  /* 0x0000000d1200720c */ /* 0x000fe20003f04070 */
[----:B------:R-:W-:Y:S02]  /*1560*/  IMAD.MOV.U32 R10, RZ, RZ, R14 ;  /* 0x000000ffff0a7224 */ /* 0x000fe400078e000e */
[----:B------:R-:W-:Y:S02]  /*1570*/  VIADD R20, R8, 0xf0 ;  /* 0x000000f008147836 */ /* 0x000fe40000000000 */
[----:B------:R-:W-:-:S03]  /*1580*/  IMAD.HI.U32 R6, R7, R10, RZ ;  /* 0x0000000a07067227 */ /* 0x000fc600078e00ff */
[----:B------:R-:W-:Y:S01]  /*1590*/  IABS R16, R20 ;  /* 0x0000001400107213 */ /* 0x000fe20000000000 */
[----:B------:R-:W-:Y:S02]  /*15a0*/  IMAD.MOV R6, RZ, RZ, -R6 ;  /* 0x000000ffff067224 */ /* 0x000fe400078e0a06 */
[C---:B------:R-:W-:Y:S02]  /*15b0*/  VIADD R19, R8.reuse, 0xf4 ;  /* 0x000000f408137836 */ /* 0x040fe40000000000 */
[----:B------:R-:W-:Y:S02]  /*15c0*/  IMAD R6, R5, R6, R10 ;  /* 0x0000000605067224 */ /* 0x000fe400078e020a */
[----:B------:R-:W-:Y:S01]  /*15d0*/  @!P0 IMAD.IADD R13, R13, 0x1, -R18 ;  /* 0x000000010d0d8824 */ /* 0x000fe200078e0a12 */
[----:B------:R-:W-:Y:S01]  /*15e0*/  IABS R14, R19 ;  /* 0x00000013000e7213 */ /* 0x000fe20000000000 */
[----:B------:R-:W-:Y:S01]  /*15f0*/  VIADD R17, R8, 0xf8 ;  /* 0x000000f808117836 */ /* 0x000fe20000000000 */
[----:B------:R-:W-:Y:S01]  /*1600*/  ISETP.GT.U32.AND P1, PT, R5, R6, PT ;  /* 0x000000060500720c */ /* 0x000fe20003f24070 */
[----:B------:R-:W-:Y:S01]  /*1610*/  IMAD.HI.U32 R10, R7, R16, RZ ;  /* 0x00000010070a7227 */ /* 0x000fe200078e00ff */
[----:B------:R-:W-:-:S02]  /*1620*/  ISETP.GT.U32.AND P3, PT, R18, R13, PT ;  /* 0x0000000d1200720c */ /* 0x000fc40003f64070 */
[----:B------:R-:W-:Y:S01]  /*1630*/  IABS R12, R17 ;  /* 0x00000011000c7213 */ /* 0x000fe20000000000 */
[----:B------:R-:W-:Y:S01]  /*1640*/  IMAD.HI.U32 R9, R7, R14, RZ ;  /* 0x0000000e07097227 */ /* 0x000fe200078e00ff */
[----:B------:R-:W-:-:S03]  /*1650*/  ISETP.GE.AND P0, PT, R22, RZ, PT ;  /* 0x000000ff1600720c */ /* 0x000fc60003f06270 */
[----:B------:R-:W-:Y:S02]  /*1660*/  IMAD.MOV R11, RZ, RZ, -R10 ;  /* 0x000000ffff0b7224 */ /* 0x000fe400078e0a0a */
[----:B------:R-:W-:Y:S02]  /*1670*/  VIADD R21, R8, 0xec ;  /* 0x000000ec08157836 */ /* 0x000fe40000000000 */
[----:B------:R-:W-:-:S03]  /*1680*/  IMAD.HI.U32 R0, R7, R12, RZ ;  /* 0x0000000c07007227 */ /* 0x000fc600078e00ff */
[----:B------:R-:W-:Y:S01]  /*1690*/  IABS R15, R21 ;  /* 0x00000015000f7213 */ /* 0x000fe20000000000 */
[----:B------:R-:W-:Y:S02]  /*16a0*/  IMAD.MOV R9, RZ, RZ, -R9 ;  /* 0x000000ffff097224 */ /* 0x000fe400078e0a09 */
[C---:B------:R-:W-:Y:S02]  /*16b0*/  IMAD R11, R5.reuse, R11, R16 ;  /* 0x0000000b050b7224 */ /* 0x040fe400078e0210 */
[----:B------:R-:W-:Y:S02]  /*16c0*/  IMAD.MOV R0, RZ, RZ, -R0 ;  /* 0x000000ffff007224 */ /* 0x000fe400078e0a00 */
[C---:B------:R-:W-:Y:S02]  /*16d0*/  IMAD R9, R5.reuse, R9, R14 ;  /* 0x0000000905097224 */ /* 0x040fe400078e020e */
[----:B------:R-:W-:Y:S01]  /*16e0*/  @!P1 IMAD.IADD R6, R6, 0x1, -R5 ;  /* 0x0000000106069824 */ /* 0x000fe200078e0a05 */
[----:B------:R-:W-:Y:S01]  /*16f0*/  ISETP.GT.U32.AND P1, PT, R5, R11, PT ;  /* 0x0000000b0500720c */ /* 0x000fe20003f24070 */
[----:B------:R-:W-:Y:S01]  /*1700*/  @!P3 IMAD.IADD R13, R13, 0x1, -R18 ;  /* 0x000000010d0db824 */ /* 0x000fe200078e0a12 */
[C---:B------:R-:W-:Y:S01]  /*1710*/  ISETP.GT.U32.AND P6, PT, R5.reuse, R9, PT ;  /* 0x000000090500720c */ /* 0x040fe20003fc4070 */
[C---:B------:R-:W-:Y:S01]  /*1720*/  IMAD R10, R5.reuse, R0, R12 ;  /* 0x00000000050a7224 */ /* 0x040fe200078e020c */
[----:B------:R-:W-:Y:S01]  /*1730*/  ISETP.GT.U32.AND P5, PT, R5, R6, PT ;  /* 0x000000060500720c */ /* 0x000fe20003fa4070 */
[----:B------:R-:W-:-:S02]  /*1740*/  IMAD.MOV.U32 R14, RZ, RZ, R15 ;  /* 0x000000ffff0e7224 */ /* 0x000fc400078e000f */
[----:B------:R-:W-:Y:S01]  /*1750*/  IMAD.MOV.U32 R0, RZ, RZ, R13 ;  /* 0x000000ffff007224 */ /* 0x000fe200078e000d */
[----:B------:R-:W-:Y:S01]  /*1760*/  ISETP.GT.U32.AND P3, PT, R5, R10, PT ;  /* 0x0000000a0500720c */ /* 0x000fe20003f64070 */
[----:B------:R-:W-:Y:S02]  /*1770*/  VIADD R15, R8, 0xe8 ;  /* 0x000000e8080f7836 */ /* 0x000fe40000000000 */
[----:B------:R-:W-:-:S04]  /*1780*/  IMAD.HI.U32 R12, R7, R14, RZ ;  /* 0x0000000e070c7227 */ /* 0x000fc800078e00ff */
[----:B------:R-:W-:Y:S01]  /*1790*/  @!P0 IMAD.MOV R0, RZ, RZ, -R0 ;  /* 0x000000ffff008224 */ /* 0x000fe200078e0a00 */
[----:B------:R-:W-:Y:S01]  /*17a0*/  @!P2 LOP3.LUT R0, RZ, R2, RZ, 0x33, !PT ;  /* 0x00000002ff00a212 */ /* 0x000fe200078e33ff */
[----:B------:R-:W-:Y:S01]  /*17b0*/  IMAD.MOV R12, RZ, RZ, -R12 ;  /* 0x000000ffff0c7224 */ /* 0x000fe200078e0a0c */
[----:B------:R-:W-:Y:S01]  /*17c0*/  IABS R2, R15 ;  /* 0x0000000f00027213 */ /* 0x000fe20000000000 */
[--C-:B------:R-:W-:Y:S01]  /*17d0*/  @!P1 IMAD.IADD R11, R11, 0x1, -R5.reuse ;  /* 0x000000010b0b9824 */ /* 0x100fe200078e0a05 */
[----:B------:R-:W-:Y:S01]  /*17e0*/  ISETP.GE.AND P0, PT, R17, RZ, PT ;  /* 0x000000ff1100720c */ /* 0x000fe20003f06270 */
[----:B------:R-:W-:Y:S01]  /*17f0*/  IMAD R12, R5, R12, R14 ;  /* 0x0000000c050c7224 */ /* 0x000fe200078e020e */
[----:B------:R-:W-:Y:S01]  /*1800*/  ISETP.GE.AND P2, PT, R19, RZ, PT ;  /* 0x000000ff1300720c */ /* 0x000fe20003f46270 */
[----:B------:R-:W-:Y:S01]  /*1810*/  IMAD.MOV.U32 R14, RZ, RZ, R2 ;  /* 0x000000ffff0e7224 */ /* 0x000fe200078e0002 */
[----:B------:R-:W-:Y:S01]  /*1820*/  ISETP.GE.AND P1, PT, R20, RZ, PT ;  /* 0x000000ff1400720c */ /* 0x000fe20003f26270 */
[--C-:B------:R-:W-:Y:S01]  /*1830*/  @!P6 IMAD.IADD R9, R9, 0x1, -R5.reuse ;  /* 0x000000010909e824 */ /* 0x100fe200078e0a05 */
[----:B------:R-:W-:Y:S01]  /*1840*/  ISETP.GT.U32.AND P6, PT, R5, R11, PT ;  /* 0x0000000b0500720c */ /* 0x000fe20003fc4070 */
[----:B------:R-:W-:-:S02]  /*1850*/  @!P3 IMAD.IADD R10, R10, 0x1, -R5 ;  /* 0x000000010a0ab824 */ /* 0x000fc400078e0a05 */
[----:B------:R-:W-:Y:S01]  /*1860*/  @!P5 IMAD.IADD R6, R6, 0x1, -R5 ;  /* 0x000000010606d824 */ /* 0x000fe200078e0a05 */
[----:B------:R-:W-:Y:S01]  /*1870*/  ISETP.GT.U32.AND P5, PT, R5, R9, PT ;  /* 0x000000090500720c */ /* 0x000fe20003fa4070 */
[----:B------:R-:W-:Y:S01]  /*1880*/  IMAD.HI.U32 R13, R7, R14, RZ ;  /* 0x0000000e070d7227 */ /* 0x000fe200078e00ff */
[----:B------:R-:W-:-:S03]  /*1890*/  ISETP.GT.U32.AND P3, PT, R5, R10, PT ;  /* 0x0000000a0500720c */ /* 0x000fc60003f64070 */
[----:B------:R-:W-:Y:S02]  /*18a0*/  IMAD.MOV.U32 R2, RZ, RZ, R6 ;  /* 0x000000ffff027224 */ /* 0x000fe400078e0006 */
[----:B------:R-:W-:Y:S02]  /*18b0*/  IMAD.MOV R13, RZ, RZ, -R13 ;  /* 0x000000ffff0d7224 */ /* 0x000fe400078e0a0d */
[----:B------:R-:W-:Y:S01]  /*18c0*/  @!P4 IMAD.MOV R2, RZ, RZ, -R2 ;  /* 0x000000ffff02c224 */ /* 0x000fe200078e0a02 */
[C---:B------:R-:W-:Y:S01]  /*18d0*/  ISETP.GT.U32.AND P4, PT, R5.reuse, R12, PT ;  /* 0x0000000c0500720c */ /* 0x040fe20003f84070 */
[----:B------:R-:W-:Y:S02]  /*18e0*/  IMAD R14, R5, R13, R14 ;  /* 0x0000000d050e7224 */ /* 0x000fe400078e020e */
[--C-:B------:R-:W-:Y:S02]  /*18f0*/  @!P6 IMAD.IADD R11, R11, 0x1, -R5.reuse ;  /* 0x000000010b0be824 */ /* 0x100fe400078e0a05 */
[----:B------:R-:W-:Y:S01]  /*1900*/  VIADD R17, R8, 0xe4 ;  /* 0x000000e408117836 */ /* 0x000fe20000000000 */
[----:B------:R-:W-:Y:S01]  /*1910*/  ISETP.GT.U32.AND P6, PT, R5, R14, PT ;  /* 0x0000000e0500720c */ /* 0x000fe20003fc4070 */
[----:B------:R-:W-:Y:S01]  /*1920*/  @!P3 IMAD.IADD R10, R10, 0x1, -R5 ;  /* 0x000000010a0ab824 */ /* 0x000fe200078e0a05 */
[----:B------:R-:W-:Y:S01]  /*1930*/  ISETP.GE.AND P3, PT, R21, RZ, PT ;  /* 0x000000ff1500720c */ /* 0x000fe20003f66270 */
[----:B------:R-:W-:Y:S01]  /*1940*/  VIADD R19, R8, 0xe0 ;  /* 0x000000e008137836 */ /* 0x000fe20000000000 */
[----:B------:R-:W-:Y:S01]  /*1950*/  IABS R16, R17 ;  /* 0x0000001100107213 */ /* 0x000fe20000000000 */
[----:B------:R-:W-:-:S02]  /*1960*/  IMAD.MOV.U32 R6, RZ, RZ, R10 ;  /* 0x000000ffff067224 */ /* 0x000fc400078e000a */
[----:B------:R-:W-:Y:S01]  /*1970*/  @!P4 IMAD.IADD R12, R12, 0x1, -R5 ;  /* 0x000000010c0cc824 */ /* 0x000fe200078e0a05 */
[----:B------:R-:W-:Y:S01]  /*1980*/  IABS R18, R19 ;  /* 0x0000001300127213 */ /* 0x000fe20000000000 */
[----:B------:R-:W-:Y:S01]  /*1990*/  @!P0 IMAD.MOV R6, RZ, RZ, -R6 ;  /* 0x000000ffff068224 */ /* 0x000fe200078e0a06 */
[----:B------:R-:W-:Y:S01]  /*19a0*/  ISETP.GE.AND P4, PT, R17, RZ, PT ;  /* 0x000000ff1100720c */ /* 0x000fe20003f86270 */
[----:B------:R-:W-:Y:S01]  /*19b0*/  IMAD.HI.U32 R13, R7, R16, RZ ;  /* 0x00000010070d7227 */ /* 0x000fe200078e00ff */
[----:B------:R-:W-:-:S03]  /*19c0*/  ISETP.GT.U32.AND P0, PT, R5, R12, PT ;  /* 0x0000000c0500720c */ /* 0x000fc60003f04070 */
[----:B------:R-:W-:Y:S02]  /*19d0*/  @!P6 IMAD.IADD R14, R14, 0x1, -R5 ;  /* 0x000000010e0ee824 */ /* 0x000fe400078e0a05 */
[----:B------:R-:W-:Y:S02]  /*19e0*/  IMAD.MOV R13, RZ, RZ, -R13 ;  /* 0x000000ffff0d7224 */ /* 0x000fe400078e0a0d */
[----:B------:R-:W-:Y:S01]  /*19f0*/  IMAD.HI.U32 R10, R7, R18, RZ ;  /* 0x00000012070a7227 */ /* 0x000fe200078e00ff */
[----:B------:R-:W-:-:S03]  /*1a00*/  ISETP.GT.U32.AND P6, PT, R5, R14, PT ;  /* 0x0000000e0500720c */ /* 0x000fc60003fc4070 */
[C---:B------:R-:W-:Y:S02]  /*1a10*/  IMAD R16, R5.reuse, R13, R16 ;  /* 0x0000000d05107224 */ /* 0x040fe400078e0210 */
[----:B------:R-:W-:Y:S02]  /*1a20*/  IMAD.MOV R10, RZ, RZ, -R10 ;  /* 0x000000ffff0a7224 */ /* 0x000fe400078e0a0a */
[--C-:B------:R-:W-:Y:S01]  /*1a30*/  @!P0 IMAD.IADD R12, R12, 0x1, -R5.reuse ;  /* 0x000000010c0c8824 */ /* 0x100fe200078e0a05 */
[C---:B------:R-:W-:Y:S01]  /*1a40*/  ISETP.GT.U32.AND P0, PT, R5.reuse, R16, PT ;  /* 0x000000100500720c */ /* 0x040fe20003f04070 */
[C---:B------:R-:W-:Y:S02]  /*1a50*/  IMAD R13, R5.reuse, R10, R18 ;  /* 0x0000000a050d7224 */ /* 0x040fe400078e0212 */
[----:B------:R-:W-:Y:S02]  /*1a60*/  VIADD R25, R8, 0xd4 ;  /* 0x000000d408197836 */ /* 0x000fe40000000000 */
[----:B------:R-:W-:Y:S01]  /*1a70*/  @!P6 IMAD.IADD R14, R14, 0x1, -R5 ;  /* 0x000000010e0ee824 */ /* 0x000fe200078e0a05 */
[----:B------:R-:W-:Y:S01]  /*1a80*/  ISETP.GT.U32.AND P6, PT, R5, R13, PT ;  /* 0x0000000d0500720c */ /* 0x000fe20003fc4070 */
[C---:B------:R-:W-:Y:S01]  /*1a90*/  VIADD R21, R8.reuse, 0xdc ;  /* 0x000000dc08157836 */ /* 0x040fe20000000000 */
[----:B------:R-:W-:Y:S01]  /*1aa0*/  IABS R24, R25 ;  /* 0x0000001900187213 */ /* 0x000fe20000000000 */
[----:B------:R-:W-:-:S02]  /*1ab0*/  VIADD R23, R8, 0xd8 ;  /* 0x000000d808177836 */ /* 0x000fc40000000000 */
[--C-:B------:R-:W-:Y:S01]  /*1ac0*/  @!P5 IMAD.IADD R9, R9, 0x1, -R5.reuse ;  /* 0x000000010909d824 */ /* 0x100fe200078e0a05 */
[----:B------:R-:W-:Y:S01]  /*1ad0*/  IABS R20, R21 ;  /* 0x0000001500147213 */ /* 0x000fe20000000000 */
[--C-:B------:R-:W-:Y:S01]  /*1ae0*/  @!P0 IMAD.IADD R16, R16, 0x1, -R5.reuse ;  /* 0x0000000110108824 */ /* 0x100fe200078e0a05 */
[----:B----4-:R-:W-:Y:S01]  /*1af0*/  IABS R22, R23 ;  /* 0x0000001700167213 */ /* 0x010fe20000000000 */
[----:B------:R-:W-:Y:S01]  /*1b00*/  IMAD.HI.U32 R17, R7, R24, RZ ;  /* 0x0000001807117227 */ /* 0x000fe200078e00ff */
[----:B------:R-:W-:Y:S02]  /*1b10*/  ISETP.GE.AND P5, PT, R15, RZ, PT ;  /* 0x000000ff0f00720c */ /* 0x000fe40003fa6270 */
[----:B------:R-:W-:Y:S01]  /*1b20*/  ISETP.GE.AND P0, PT, R19, RZ, PT ;  /* 0x000000ff1300720c */ /* 0x000fe20003f06270 */
[----:B------:R-:W-:Y:S01]  /*1b30*/  @!P6 IMAD.IADD R13, R13, 0x1, -R5 ;  /* 0x000000010d0de824 */ /* 0x000fe200078e0a05 */
[----:B------:R-:W-:Y:S01]  /*1b40*/  ISETP.GT.U32.AND P6, PT, R5, R16, PT ;  /* 0x000000100500720c */ /* 0x000fe20003fc4070 */
[----:B------:R-:W-:-:S02]  /*1b50*/  IMAD.MOV R17, RZ, RZ, -R17 ;  /* 0x000000ffff117224 */ /* 0x000fc400078e0a11 */
[----:B------:R-:W-:-:S04]  /*1b60*/  IMAD.HI.U32 R10, R7, R20, RZ ;  /* 0x00000014070a7227 */ /* 0x000fc800078e00ff */
[----:B------:R-:W-:Y:S02]  /*1b70*/  IMAD R17, R5, R17, R24 ;  /* 0x0000001105117224 */ /* 0x000fe400078e0218 */
[----:B------:R-:W-:Y:S02]  /*1b80*/  VIADD R26, R8, 0xd0 ;  /* 0x000000d0081a7836 */ /* 0x000fe40000000000 */
[----:B------:R-:W-:-:S04]  /*1b90*/  IMAD.HI.U32 R15, R7, R22, RZ ;  /* 0x00000016070f7227 */ /* 0x000fc800078e00ff */
[----:B------:R-:W-:Y:S02]  /*1ba0*/  IMAD.MOV R10, RZ, RZ, -R10 ;  /* 0x000000ffff0a7224 */ /* 0x000fe400078e0a0a */
[----:B------:R-:W-:Y:S01]  /*1bb0*/  @!P6 IMAD.IADD R16, R16, 0x1, -R5 ;  /* 0x000000011010e824 */ /* 0x000fe200078e0a05 */
[C---:B------:R-:W-:Y:S01]  /*1bc0*/  ISETP.GT.U32.AND P6, PT, R5.reuse, R17, PT ;  /* 0x000000110500720c */ /* 0x040fe20003fc4070 */
[----:B------:R-:W-:Y:S02]  /*1bd0*/  IMAD.MOV R15, RZ, RZ, -R15 ;  /* 0x000000ffff0f7224 */ /* 0x000fe400078e0a0f */
[C---:B------:R-:W-:Y:S01]  /*1be0*/  IMAD R18, R5.reuse, R10, R20 ;  /* 0x0000000a05127224 */ /* 0x040fe200078e0214 */
[----:B------:R-:W-:Y:S01]  /*1bf0*/  IABS R20, R26 ;  /* 0x0000001a00147213 */ /* 0x000fe20000000000 */
[----:B------:R-:W-:Y:S02]  /*1c00*/  IMAD R15, R5, R15, R22 ;  /* 0x0000000f050f7224 */ /* 0x000fe400078e0216 */
[----:B------:R-:W-:-:S02]  /*1c10*/  IMAD.MOV.U32 R10, RZ, RZ, R14 ;  /* 0x000000ffff0a7224 */ /* 0x000fc400078e000e */
[----:B------:R-:W-:Y:S02]  /*1c20*/  VIADD R24, R8, 0xcc ;  /* 0x000000cc08187836 */ /* 0x000fe40000000000 */
[----:B------:R-:W-:-:S04]  /*1c30*/  IMAD.HI.U32 R14, R7, R20, RZ ;  /* 0x00000014070e7227 */ /* 0x000fc800078e00ff */
[----:B------:R-:W-:Y:S01]  /*1c40*/  @!P3 IMAD.MOV R12, RZ, RZ, -R12 ;  /* 0x000000ffff0cb224 */ /* 0x000fe200078e0a0c */
[----:B------:R-:W-:Y:S01]  /*1c50*/  ISETP.GT.U32.AND P3, PT, R5, R15, PT ;  /* 0x0000000f0500720c */ /* 0x000fe20003f64070 */
[----:B------:R-:W-:Y:S01]  /*1c60*/  @!P5 IMAD.MOV R10, RZ, RZ, -R10 ;  /* 0x000000ffff0ad224 */ /* 0x000fe200078e0a0a */
[----:B------:R-:W-:Y:S01]  /*1c70*/  ISETP.GE.AND P5, PT, R21, RZ, PT ;  /* 0x000000ff1500720c */ /* 0x000fe20003fa6270 */
[----:B------:R-:W-:Y:S01]  /*1c80*/  @!P2 IMAD.MOV R9, RZ, RZ, -R9 ;  /* 0x000000ffff09a224 */ /* 0x000fe200078e0a09 */
[C---:B------:R-:W-:Y:S01]  /*1c90*/  ISETP.GT.U32.AND P2, PT, R5.reuse, R13, PT ;  /* 0x0000000d0500720c */ /* 0x040fe20003f44070 */
[----:B------:R-:W-:Y:S01]  /*1ca0*/  @!P1 IMAD.MOV R11, RZ, RZ, -R11 ;  /* 0x000000ffff0b9224 */ /* 0x000fe200078e0a0b */
[----:B------:R-:W-:Y:S01]  /*1cb0*/  IABS R21, R24 ;  /* 0x0000001800157213 */ /* 0x000fe20000000000 */
[----:B------:R-:W-:Y:S01]  /*1cc0*/  IMAD.MOV R14, RZ, RZ, -R14 ;  /* 0x000000ffff0e7224 */ /* 0x000fe200078e0a0e */
[----:B------:R-:W-:Y:S01]  /*1cd0*/  ISETP.GT.U32.AND P1, PT, R5, R18, PT ;  /* 0x000000120500720c */ /* 0x000fe20003f24070 */
[----:B------:R-:W-:-:S02]  /*1ce0*/  @!P6 IMAD.IADD R17, R17, 0x1, -R5 ;  /* 0x000000011111e824 */ /* 0x000fc400078e0a05 */
[C---:B------:R-:W-:Y:S02]  /*1cf0*/  IMAD R19, R5.reuse, R14, R20 ;  /* 0x0000000e05137224 */ /* 0x040fe400078e0214 */
[----:B------:R-:W-:Y:S01]  /*1d00*/  IMAD.MOV.U32 R20, RZ, RZ, R21 ;  /* 0x000000ffff147224 */ /* 0x000fe200078e0015 */
[----:B------:R-:W-:Y:S01]  /*1d10*/  ISETP.GT.U32.AND P6, PT, R5, R17, PT ;  /* 0x000000110500720c */ /* 0x000fe20003fc4070 */
[----:B------:R-:W-:Y:S02]  /*1d20*/  IMAD.MOV.U32 R14, RZ, RZ, R16 ;  /* 0x000000ffff0e7224 */ /* 0x000fe400078e0010 */
[----:B------:R-:W-:-:S04]  /*1d30*/  IMAD.HI.U32 R16, R7, R20, RZ ;  /* 0x0000001407107227 */ /* 0x000fc800078e00ff */
[--C-:B------:R-:W-:Y:S02]  /*1d40*/  @!P3 IMAD.IADD R15, R15, 0x1, -R5.reuse ;  /* 0x000000010f0fb824 */ /* 0x100fe400078e0a05 */
[--C-:B------:R-:W-:Y:S01]  /*1d50*/  @!P2 IMAD.IADD R13, R13, 0x1, -R5.reuse ;  /* 0x000000010d0da824 */ /* 0x100fe200078e0a05 */
[----:B------:R-:W-:Y:S01]  /*1d60*/  ISETP.GE.AND P2, PT, R23, RZ, PT ;  /* 0x000000ff1700720c */ /* 0x000fe20003f46270 */
[----:B------:R-:W-:Y:S02]  /*1d70*/  IMAD.MOV R16, RZ, RZ, -R16 ;  /* 0x000000ffff107224 */ /* 0x000fe400078e0a10 */
[----:B------:R-:W-:Y:S01]  /*1d80*/  @!P1 IMAD.IADD R18, R18, 0x1, -R5 ;  /* 0x0000000112129824 */ /* 0x000fe200078e0a05 */
[----:B------:R-:W-:Y:S01]  /*1d90*/  ISETP.GE.AND P1, PT, R25, RZ, PT ;  /* 0x000000ff1900720c */ /* 0x000fe20003f26270 */
[----:B------:R-:W-:Y:S01]  /*1da0*/  @!P4 IMAD.MOV R14, RZ, RZ, -R14 ;  /* 0x000000ffff0ec224 */ /* 0x000fe200078e0a0e */
[C---:B------:R-:W-:Y:S01]  /*1db0*/  ISETP.GT.U32.AND P4, PT, R5.reuse, R15, PT ;  /* 0x0000000f0500720c */ /* 0x040fe20003f84070 */
[----:B------:R-:W-:Y:S01]  /*1dc0*/  VIADD R21, R8, 0xc8 ;  /* 0x000000c808157836 */ /* 0x000fe20000000000 */
[C---:B------:R-:W-:Y:S01]  /*1dd0*/  ISETP.GT.U32.AND P3, PT, R5.reuse, R18, PT ;  /* 0x000000120500720c */ /* 0x040fe20003f64070 */
[----:B------:R-:W-:Y:S01]  /*1de0*/  @!P0 IMAD.MOV R13, RZ, RZ, -R13 ;  /* 0x000000ffff0d8224 */ /* 0x000fe200078e0a0d */
[C---:B------:R-:W-:Y:S01]  /*1df0*/  ISETP.GT.U32.AND P0, PT, R5.reuse, R19, PT ;  /* 0x000000130500720c */ /* 0x040fe20003f04070 */
[----:B------:R-:W-:Y:S01]  /*1e00*/  IMAD R20, R5, R16, R20 ;  /* 0x0000001005147224 */ /* 0x000fe200078e0214 */
[----:B------:R-:W-:Y:S01]  /*1e10*/  IABS R22, R21 ;  /* 0x0000001500167213 */ /* 0x000fe20000000000 */
[----:B------:R-:W-:-:S02]  /*1e20*/  @!P6 IMAD.IADD R17, R17, 0x1, -R5 ;  /* 0x000000011111e824 */ /* 0x000fc400078e0a05 */
[----:B------:R-:W-:Y:S01]  /*1e30*/  VIADD R23, R8, 0xc4 ;  /* 0x000000c408177836 */ /* 0x000fe20000000000 */
[----:B------:R-:W-:Y:S01]  /*1e40*/  ISETP.GT.U32.AND P6, PT, R5, R20, PT ;  /* 0x000000140500720c */ /* 0x000fe20003fc4070 */
[----:B------:R-:W-:-:S04]  /*1e50*/  IMAD.HI.U32 R16, R7, R22, RZ ;  /* 0x0000001607107227 */ /* 0x000fc800078e00ff */
[--C-:B------:R-:W-:Y:S01]  /*1e60*/  @!P4 IMAD.IADD R15, R15, 0x1, -R5.reuse ;  /* 0x000000010f0fc824 */ /* 0x100fe200078e0a05 */
[----:B------:R-:W-:Y:S01]  /*1e70*/  ISETP.GE.AND P4, PT, R24, RZ, PT ;  /* 0x000000ff1800720c */ /* 0x000fe20003f86270 */
[----:B------:R-:W-:Y:S01]  /*1e80*/  IMAD.MOV R16, RZ, RZ, -R16 ;  /* 0x000000ffff107224 */ /* 0x000fe200078e0a10 */
[----:B------:R-:W-:Y:S01]  /*1e90*/  IABS R24, R23 ;  /* 0x0000001700187213 */ /* 0x000fe20000000000 */
[--C-:B------:R-:W-:Y:S01]  /*1ea0*/  @!P0 IMAD.IADD R19, R19, 0x1, -R5.reuse ;  /* 0x0000000113138824 */ /* 0x100fe200078e0a05 */
[----:B------:R-:W-:Y:S01]  /*1eb0*/  ISETP.GE.AND P0, PT, R21, RZ, PT ;  /* 0x000000ff1500720c */ /* 0x000fe20003f06270 */
[--C-:B------:R-:W-:Y:S01]  /*1ec0*/  @!P3 IMAD.IADD R18, R18, 0x1, -R5.reuse ;  /* 0x000000011212b824 */ /* 0x100fe200078e0a05 */
[----:B------:R-:W-:Y:S01]  /*1ed0*/  ISETP.GE.AND P3, PT, R26, RZ, PT ;  /* 0x000000ff1a00720c */ /* 0x000fe20003f66270 */
[C---:B------:R-:W-:Y:S02]  /*1ee0*/  IMAD R21, R5.reuse, R16, R22 ;  /* 0x0000001005157224 */ /* 0x040fe400078e0216 */
[----:B------:R-:W-:Y:S01]  /*1ef0*/  @!P6 IMAD.IADD R20, R20, 0x1, -R5 ;  /* 0x000000011414e824 */ /* 0x000fe200078e0a05 */
[----:B------:R-:W-:Y:S01]  /*1f00*/  ISETP.GT.U32.AND P6, PT, R5, R19, PT ;  /* 0x000000130500720c */ /* 0x000fe20003fc4070 */
[----:B------:R-:W-:-:S02]  /*1f10*/  IMAD.MOV.U32 R16, RZ, RZ, R18 ;  /* 0x000000ffff107224 */ /* 0x000fc400078e0012 */
[----:B------:R-:W-:-:S04]  /*1f20*/  IMAD.HI.U32 R18, R7, R24, RZ ;  /* 0x0000001807127227 */ /* 0x000fc800078e00ff */
[----:B------:R-:W-:Y:S02]  /*1f30*/  IMAD.MOV R18, RZ, RZ, -R18 ;  /* 0x000000ffff127224 */ /* 0x000fe400078e0a12 */
[----:B------:R-:W-:Y:S01]  /*1f40*/  @!P2 IMAD.MOV R15, RZ, RZ, -R15 ;  /* 0x000000ffff0fa224 */ /* 0x000fe200078e0a0f */
[C---:B------:R-:W-:Y:S01]  /*1f50*/  ISETP.GT.U32.AND P2, PT, R5.reuse, R21, PT ;  /* 0x000000150500720c */ /* 0x040fe20003f44070 */
[C---:B------:R-:W-:Y:S02]  /*1f60*/  IMAD R22, R5.reuse, R18, R24 ;  /* 0x0000001205167224 */ /* 0x040fe400078e0218 */
[C---:B------:R-:W-:Y:S02]  /*1f70*/  VIADD R25, R8.reuse, 0xc0 ;  /* 0x000000c008197836 */ /* 0x040fe40000000000 */
[----:B------:R-:W-:Y:S01]  /*1f80*/  @!P5 IMAD.MOV R16, RZ, RZ, -R16 ;  /* 0x000000ffff10d224 */ /* 0x000fe200078e0a10 */
[----:B------:R-:W-:Y:S01]  /*1f90*/  ISETP.GT.U32.AND P5, PT, R5, R20, PT ;  /* 0x000000140500720c */ /* 0x000fe20003fa4070 */
[----:B------:R-:W-:Y:S01]  /*1fa0*/  @!P6 IMAD.IADD R19, R19, 0x1, -R5 ;  /* 0x000000011313e824 */ /* 0x000fe200078e0a05 */
[----:B------:R-:W-:Y:S01]  /*1fb0*/  ISETP.GT.U32.AND P6, PT, R5, R22, PT ;  /* 0x000000160500720c */ /* 0x000fe20003fc4070 */
[----:B------:R-:W-:Y:S01]  /*1fc0*/  VIADD R27, R8, 0xbc ;  /* 0x000000bc081b7836 */ /* 0x000fe20000000000 */
[----:B------:R-:W-:Y:S01]  /*1fd0*/  IABS R26, R25 ;  /* 0x00000019001a7213 */ /* 0x000fe20000000000 */
[----:B------:R-:W-:Y:S01]  /*1fe0*/  @!P1 IMAD.MOV R17, RZ, RZ, -R17 ;  /* 0x000000ffff119224 */ /* 0x000fe200078e0a11 */
[----:B------:R-:W-:Y:S01]  /*1ff0*/  ISETP.GE.AND P1, PT, R23, RZ, PT ;  /* 0x000000ff1700720c */ /* 0x000fe20003f26270 */
[----:B------:R-:W-:Y:S01]  /*2000*/  @!P2 IMAD.IADD R21, R21, 0x1, -R5 ;  /* 0x000000011515a824 */ /* 0x000fe200078e0a05 */
[----:B------:R-:W-:Y:S01]  /*2010*/  IABS R28, R27 ;  /* 0x0000001b001c7213 */ /* 0x000fe20000000000 */
[----:B------:R-:W-:Y:S01]  /*2020*/  IMAD.HI.U32 R18, R7, R26, RZ ;  /* 0x0000001a07127227 */ /* 0x000fe200078e00ff */
[----:B------:R-:W-:-:S03]  /*2030*/  ISETP.GE.AND P2, PT, R27, RZ, PT ;  /* 0x000000ff1b00720c */ /* 0x000fc60003f46270 */
[----:B------:R-:W-:Y:S02]  /*2040*/  IMAD.MOV R18, RZ, RZ, -R18 ;  /* 0x000000ffff127224 */ /* 0x000fe400078e0a12 */
[--C-:B------:R-:W-:Y:S01]  /*2050*/  @!P5 IMAD.IADD R20, R20, 0x1, -R5.reuse ;  /* 0x000000011414d824 */ /* 0x100fe200078e0a05 */
[----:B------:R-:W-:Y:S01]  /*2060*/  ISETP.GE.AND P5, PT, R25, RZ, PT ;  /* 0x000000ff1900720c */ /* 0x000fe20003fa6270 */
[----:B------:R-:W-:Y:S01]  /*2070*/  @!P6 IMAD.IADD R22, R22, 0x1, -R5 ;  /* 0x000000011616e824 */ /* 0x000fe200078e0a05 */
[----:B------:R-:W-:Y:S01]  /*2080*/  ISETP.GT.U32.AND P6, PT, R5, R21, PT ;  /* 0x000000150500720c */ /* 0x000fe20003fc4070 */
[----:B------:R-:W-:-:S04]  /*2090*/  IMAD.HI.U32 R23, R7, R28, RZ ;  /* 0x0000001c07177227 */ /* 0x000fc800078e00ff */
[C---:B------:R-:W-:Y:S02]  /*20a0*/  IMAD R24, R5.reuse, R18, R26 ;  /* 0x0000001205187224 */ /* 0x040fe400078e021a */
[----:B------:R-:W-:Y:S02]  /*20b0*/  IMAD.MOV.U32 R18, RZ, RZ, R20 ;  /* 0x000000ffff127224 */ /* 0x000fe400078e0014 */
[----:B------:R-:W-:Y:S02]  /*20c0*/  IMAD.MOV R23, RZ, RZ, -R23 ;  /* 0x000000ffff177224 */ /* 0x000fe400078e0a17 */
[----:B------:R-:W-:Y:S01]  /*20d0*/  @!P4 IMAD.MOV R18, RZ, RZ, -R18 ;  /* 0x000000ffff12c224 */ /* 0x000fe200078e0a12 */
[C---:B------:R-:W-:Y:S01]  /*20e0*/  ISETP.GT.U32.AND P4, PT, R5.reuse, R24, PT ;  /* 0x000000180500720c */ /* 0x040fe20003f84070 */
[----:B------:R-:W-:Y:S02]  /*20f0*/  VIADD R25, R8, 0xb8 ;  /* 0x000000b808197836 */ /* 0x000fe40000000000 */
[----:B------:R-:W-:-:S02]  /*2100*/  IMAD R23, R5, R23, R28 ;  /* 0x0000001705177224 */ /* 0x000fc400078e021c */
[----:B------:R-:W-:Y:S01]  /*2110*/  @!P3 IMAD.MOV R19, RZ, RZ, -R19 ;  /* 0x000000ffff13b224 */ /* 0x000fe200078e0a13 */
[----:B------:R-:W-:Y:S01]  /*2120*/  ISETP.GT.U32.AND P3, PT, R5, R22, PT ;  /* 0x000000160500720c */ /* 0x000fe20003f64070 */
[----:B------:R-:W-:Y:S01]  /*2130*/  @!P6 IMAD.IADD R21, R21, 0x1, -R5 ;  /* 0x000000011515e824 */ /* 0x000fe200078e0a05 */
[----:B------:R-:W-:Y:S01]  /*2140*/  IABS R26, R25 ;  /* 0x00000019001a7213 */ /* 0x000fe20000000000 */
[----:B------:R-:W-:Y:S01]  /*2150*/  VIADD R29, R8, 0xb4 ;  /* 0x000000b4081d7836 */ /* 0x000fe20000000000 */
[----:B------:R-:W-:Y:S01]  /*2160*/  ISETP.GT.U32.AND P6, PT, R5, R23, PT ;  /* 0x000000170500720c */ /* 0x000fe20003fc4070 */
[----:B------:R-:W-:Y:S02]  /*2170*/  @!P0 IMAD.MOV R21, RZ, RZ, -R21 ;  /* 0x000000ffff158224 */ /* 0x000fe400078e0a15 */
[----:B------:R-:W-:Y:S01]  /*2180*/  IMAD.HI.U32 R20, R7, R26, RZ ;  /* 0x0000001a07147227 */ /* 0x000fe200078e00ff */
[----:B------:R-:W-:-:S03]  /*2190*/  IABS R30, R29 ;  /* 0x0000001d001e7213 */ /* 0x000fc60000000000 */
[--C-:B------:R-:W-:Y:S02]  /*21a0*/  @!P4 IMAD.IADD R24, R24, 0x1, -R5.reuse ;  /* 0x000000011818c824 */ /* 0x100fe400078e0a05 */
[----:B------:R-:W-:Y:S02]  /*21b0*/  IMAD.MOV R20, RZ, RZ, -R20 ;  /* 0x000000ffff147224 */ /* 0x000fe400078e0a14 */
[----:B------:R-:W-:Y:S01]  /*21c0*/  @!P3 IMAD.IADD R22, R22, 0x1, -R5 ;  /* 0x000000011616b824 */ /* 0x000fe200078e0a05 */
[----:B------:R-:W-:Y:S01]  /*21d0*/  ISETP.GE.AND P3, PT, R25, RZ, PT ;  /* 0x000000ff1900720c */ /* 0x000fe20003f66270 */
[C---:B------:R-:W-:Y:S01]  /*21e0*/  IMAD R26, R5.reuse, R20, R26 ;  /* 0x00000014051a7224 */ /* 0x040fe200078e021a */
[----:B------:R-:W-:Y:S01]  /*21f0*/  ISETP.GT.U32.AND P0, PT, R5, R24, PT ;  /* 0x000000180500720c */ /* 0x000fe20003f04070 */
[----:B------:R-:W-:Y:S02]  /*2200*/  VIADD R31, R8, 0xb0 ;  /* 0x000000b0081f7836 */ /* 0x000fe40000000000 */
[----:B------:R-:W-:Y:S01]  /*2210*/  IMAD.HI.U32 R25, R7, R30, RZ ;  /* 0x0000001e07197227 */ /* 0x000fe200078e00ff */
[----:B------:R-:W-:-:S02]  /*2220*/  ISETP.GT.U32.AND P4, PT, R5, R26, PT ;  /* 0x0000001a0500720c */ /* 0x000fc40003f84070 */
[----:B------:R-:W-:Y:S01]  /*2230*/  IABS R32, R31 ;  /* 0x0000001f00207213 */ /* 0x000fe20000000000 */
[----:B------:R-:W-:Y:S02]  /*2240*/  VIADD R33, R8, 0xac ;  /* 0x000000ac08217836 */ /* 0x000fe40000000000 */
[----:B------:R-:W-:Y:S02]  /*2250*/  @!P6 IMAD.IADD R23, R23, 0x1, -R5 ;  /* 0x000000011717e824 */ /* 0x000fe400078e0a05 */
[----:B------:R-:W-:Y:S01]  /*2260*/  IMAD.MOV R25, RZ, RZ, -R25 ;  /* 0x000000ffff197224 */ /* 0x000fe200078e0a19 */
[----:B------:R-:W-:Y:S01]  /*2270*/  IABS R34, R33 ;  /* 0x0000002100227213 */ /* 0x000fe20000000000 */
[----:B------:R-:W-:Y:S01]  /*2280*/  IMAD.HI.U32 R27, R7, R32, RZ ;  /* 0x00000020071b7227 */ /* 0x000fe200078e00ff */
[----:B------:R-:W-:-:S03]  /*2290*/  ISETP.GT.U32.AND P6, PT, R5, R23, PT ;  /* 0x000000170500720c */ /* 0x000fc60003fc4070 */
[----:B------:R-:W-:Y:S02]  /*22a0*/  IMAD R25, R5, R25, R30 ;  /* 0x0000001905197224 */ /* 0x000fe400078e021e */
[----:B------:R-:W-:-:S04]  /*22b0*/  IMAD.HI.U32 R28, R7, R34, RZ ;  /* 0x00000022071c7227 */ /* 0x000fc800078e00ff */
[----:B------:R-:W-:Y:S01]  /*22c0*/  @!P0 IMAD.IADD R24, R24, 0x1, -R5 ;  /* 0x0000000118188824 */ /* 0x000fe200078e0a05 */
[C---:B------:R-:W-:Y:S01]  /*22d0*/  ISETP.GT.U32.AND P0, PT, R5.reuse, R25, PT ;  /* 0x000000190500720c */ /* 0x040fe20003f04070 */
[----:B------:R-:W-:Y:S02]  /*22e0*/  IMAD.MOV.U32 R20, RZ, RZ, R22 ;  /* 0x000000ffff147224 */ /* 0x000fe400078e0016 */
[----:B------:R-:W-:Y:S02]  /*22f0*/  IMAD.MOV R27, RZ, RZ, -R27 ;  /* 0x000000ffff1b7224 */ /* 0x000fe400078e0a1b */
[----:B------:R-:W-:Y:S02]  /*2300*/  IMAD.MOV R22, RZ, RZ, -R28 ;  /* 0x000000ffff167224 */ /* 0x000fe400078e0a1c */
[----:B------:R-:W-:Y:S02]  /*2310*/  @!P4 IMAD.IADD R26, R26, 0x1, -R5 ;  /* 0x000000011a1ac824 */ /* 0x000fe400078e0a05 */
[----:B------:R-:W-:-:S02]  /*2320*/  IMAD R28, R5, R27, R32 ;  /* 0x0000001b051c7224 */ /* 0x000fc400078e0220 */
[----:B------:R-:W-:Y:S01]  /*2330*/  @!P1 IMAD.MOV R20, RZ, RZ, -R20 ;  /* 0x000000ffff149224 */ /* 0x000fe200078e0a14 */
[----:B------:R-:W-:Y:S01]  /*2340*/  ISETP.GE.AND P1, PT, R29, RZ, PT ;  /* 0x000000ff1d00720c */ /* 0x000fe20003f26270 */
[C---:B------:R-:W-:Y:S01]  /*2350*/  IMAD R27, R5.reuse, R22, R34 ;  /* 0x00000016051b7224 */ /* 0x040fe200078e0222 */
[----:B------:R-:W-:Y:S01]  /*2360*/  ISETP.GT.U32.AND P4, PT, R5, R26, PT ;  /* 0x0000001a0500720c */ /* 0x000fe20003f84070 */
[----:B------:R-:W-:Y:S01]  /*2370*/  @!P6 IMAD.IADD R23, R23, 0x1, -R5 ;  /* 0x000000011717e824 */ /* 0x000fe200078e0a05 */
[C---:B------:R-:W-:Y:S01]  /*2380*/  ISETP.GT.U32.AND P6, PT, R5.reuse, R28, PT ;  /* 0x0000001c0500720c */ /* 0x040fe20003fc4070 */
[----:B------:R-:W-:Y:S02]  /*2390*/  VIADD R29, R8, 0xa8 ;  /* 0x000000a8081d7836 */ /* 0x000fe40000000000 */
[----:B------:R-:W-:Y:S01]  /*23a0*/  @!P2 IMAD.MOV R23, RZ, RZ, -R23 ;  /* 0x000000ffff17a224 */ /* 0x000fe200078e0a17 */
[----:B------:R-:W-:Y:S01]  /*23b0*/  ISETP.GT.U32.AND P2, PT, R5, R27, PT ;  /* 0x0000001b0500720c */ /* 0x000fe20003f44070 */
[----:B------:R-:W-:Y:S01]  /*23c0*/  IMAD.MOV.U32 R22, RZ, RZ, R24 ;  /* 0x000000ffff167224 */ /* 0x000fe200078e0018 */
[----:B------:R-:W-:Y:S01]  /*23d0*/  IABS R30, R29 ;  /* 0x0000001d001e7213 */ /* 0x000fe20000000000 */
[----:B------:R-:W-:-:S02]  /*23e0*/  @!P0 IMAD.IADD R25, R25, 0x1, -R5 ;  /* 0x0000000119198824 */ /* 0x000fc400078e0a05 */
[----:B------:R-:W-:Y:S01]  /*23f0*/  @!P5 IMAD.MOV R22, RZ, RZ, -R22 ;  /* 0x000000ffff16d224 */ /* 0x000fe200078e0a16 */
[----:B------:R-:W-:Y:S01]  /*2400*/  ISETP.GE.AND P5, PT, R31, RZ, PT ;  /* 0x000000ff1f00720c */ /* 0x000fe20003fa6270 */
[----:B------:R-:W-:Y:S01]  /*2410*/  IMAD.HI.U32 R24, R7, R30, RZ ;  /* 0x0000001e07187227 */ /* 0x000fe200078e00ff */
[----:B------:R-:W-:-:S03]  /*2420*/  ISETP.GT.U32.AND P0, PT, R5, R25, PT ;  /* 0x000000190500720c */ /* 0x000fc60003f04070 */
[----:B------:R-:W-:Y:S02]  /*2430*/  VIADD R31, R8, 0xa4 ;  /* 0x000000a4081f7836 */ /* 0x000fe40000000000 */
[--C-:B------:R-:W-:Y:S01]  /*2440*/  @!P4 IMAD.IADD R26, R26, 0x1, -R5.reuse ;  /* 0x000000011a1ac824 */ /* 0x100fe200078e0a05 */
[----:B------:R-:W-:Y:S01]  /*2450*/  ISETP.GE.AND P4, PT, R33, RZ, PT ;  /* 0x000000ff2100720c */ /* 0x000fe20003f86270 */
[----:B------:R-:W-:Y:S01]  /*2460*/  IMAD.MOV R24, RZ, RZ, -R24 ;  /* 0x000000ffff187224 */ /* 0x000fe200078e0a18 */
[----:B------:R-:W-:Y:S01]  /*2470*/  IABS R32, R31 ;  /* 0x0000001f00207213 */ /* 0x000fe20000000000 */
[----:B------:R-:W-:Y:S02]  /*2480*/  VIADD R33, R8, 0xa0 ;  /* 0x000000a008217836 */ /* 0x000fe40000000000 */
[----:B------:R-:W-:Y:S02]  /*2490*/  @!P2 IMAD.IADD R27, R27, 0x1, -R5 ;  /* 0x000000011b1ba824 */ /* 0x000fe400078e0a05 */
[C---:B------:R-:W-:Y:S01]  /*24a0*/  IMAD R30, R5.reuse, R24, R30 ;  /* 0x00000018051e7224 */ /* 0x040fe200078e021e */
[----:B------:R-:W-:Y:S01]  /*24b0*/  IABS R34, R33 ;  /* 0x0000002100227213 */ /* 0x000fe20000000000 */
[----:B------:R-:W-:Y:S01]  /*24c0*/  IMAD.MOV.U32 R24, RZ, RZ, R26 ;  /* 0x000000ffff187224 */ /* 0x000fe200078e001a */
[----:B------:R-:W-:Y:S01]  /*24d0*/  ISETP.GT.U32.AND P2, PT, R5, R27, PT ;  /* 0x0000001b0500720c */ /* 0x000fe20003f44070 */
[----:B------:R-:W-:-:S04]  /*24e0*/  IMAD.HI.U32 R26, R7, R32, RZ ;  /* 0x00000020071a7227 */ /* 0x000fc800078e00ff */
[----:B------:R-:W-:Y:S01]  /*24f0*/  @!P3 IMAD.MOV R24, RZ, RZ, -R24 ;  /* 0x000000ffff18b224 */ /* 0x000fe200078e0a18 */
[----:B------:R-:W-:Y:S01]  /*2500*/  ISETP.GT.U32.AND P3, PT, R5, R30, PT ;  /* 0x0000001e0500720c */ /* 0x000fe20003f64070 */
[----:B------:R-:W-:Y:S01]  /*2510*/  @!P0 IMAD.IADD R25, R25, 0x1, -R5 ;  /* 0x0000000119198824 */ /* 0x000fe200078e0a05 */
[----:B------:R-:W-:Y:S01]  /*2520*/  ISETP.GE.AND P0, PT, R29, RZ, PT ;  /* 0x000000ff1d00720c */ /* 0x000fe20003f06270 */
[----:B------:R-:W-:Y:S02]  /*2530*/  IMAD.MOV R29, RZ, RZ, -R26 ;  /* 0x000000ffff1d7224 */ /* 0x000fe400078e0a1a */
[----:B------:R-:W-:-:S04]  /*2540*/  IMAD.HI.U32 R26, R7, R34, RZ ;  /* 0x00000022071a7227 */ /* 0x000fc800078e00ff */
[--C-:B------:R-:W-:Y:S02]  /*2550*/  @!P6 IMAD.IADD R28, R28, 0x1, -R5.reuse ;  /* 0x000000011c1ce824 */ /* 0x100fe400078e0a05 */
[C---:B------:R-:W-:Y:S02]  /*2560*/  IMAD R29, R5.reuse, R29, R32 ;  /* 0x0000001d051d7224 */ /* 0x040fe400078e0220 */
[----:B------:R-:W-:Y:S01]  /*2570*/  IMAD.MOV R32, RZ, RZ, -R26 ;  /* 0x000000ffff207224 */ /* 0x000fe200078e0a1a */
[----:B------:R-:W-:Y:S01]  /*2580*/  ISETP.GT.U32.AND P6, PT, R5, R28, PT ;  /* 0x0000001c0500720c */ /* 0x000fe20003fc4070 */
[--C-:B------:R-:W-:Y:S01]  /*2590*/  @!P2 IMAD.IADD R27, R27, 0x1, -R5.reuse ;  /* 0x000000011b1ba824 */ /* 0x100fe200078e0a05 */
[C---:B------:R-:W-:Y:S01]  /*25a0*/  ISETP.GT.U32.AND P2, PT, R5.reuse, R29, PT ;  /* 0x0000001d0500720c */ /* 0x040fe20003f44070 */
[----:B------:R-:W-:Y:S02]  /*25b0*/  IMAD R32, R5, R32, R34 ;  /* 0x0000002005207224 */ /* 0x000fe400078e0222 */
[----:B------:R-:W-:-:S02]  /*25c0*/  @!P3 IMAD.IADD R30, R30, 0x1, -R5 ;  /* 0x000000011e1eb824 */ /* 0x000fc400078e0a05 */
[----:B------:R-:W-:Y:S01]  /*25d0*/  @!P4 IMAD.MOV R27, RZ, RZ, -R27 ;  /* 0x000000ffff1bc224 */ /* 0x000fe200078e0a1b */
[C---:B------:R-:W-:Y:S01]  /*25e0*/  ISETP.GT.U32.AND P4, PT, R5.reuse, R32, PT ;  /* 0x000000200500720c */ /* 0x040fe20003f84070 */
[----:B------:R-:W-:Y:S01]  /*25f0*/  VIADD R35, R8, 0x9c ;  /* 0x0000009c08237836 */ /* 0x000fe20000000000 */
[----:B------:R-:W-:Y:S01]  /*2600*/  ISETP.GT.U32.AND P3, PT, R5, R30, PT ;  /* 0x0000001e0500720c */ /* 0x000fe20003f64070 */
[----:B------:R-:W-:Y:S01]  /*2610*/  @!P1 IMAD.MOV R25, RZ, RZ, -R25 ;  /* 0x000000ffff199224 */ /* 0x000fe200078e0a19 */
[----:B------:R-:W-:Y:S01]  /*2620*/  ISETP.GE.AND P1, PT, R33, RZ, PT ;  /* 0x000000ff2100720c */ /* 0x000fe20003f26270 */
[--C-:B------:R-:W-:Y:S01]  /*2630*/  @!P6 IMAD.IADD R28, R28, 0x1, -R5.reuse ;  /* 0x000000011c1ce824 */ /* 0x100fe200078e0a05 */
[----:B------:R-:W-:Y:S01]  /*2640*/  IABS R36, R35 ;  /* 0x0000002300247213 */ /* 0x000fe20000000000 */
[----:B------:R-:W-:Y:S01]  /*2650*/  @!P2 IMAD.IADD R29, R29, 0x1, -R5 ;  /* 0x000000011d1da824 */ /* 0x000fe200078e0a05 */
[----:B------:R-:W-:Y:S01]  /*2660*/  ISETP.GE.AND P6, PT, R31, RZ, PT ;  /* 0x000000ff1f00720c */ /* 0x000fe20003fc6270 */
[----:B------:R-:W-:-:S02]  /*2670*/  IMAD.MOV.U32 R26, RZ, RZ, R28 ;  /* 0x000000ffff1a7224 */ /* 0x000fc400078e001c */
[----:B------:R-:W-:Y:S01]  /*2680*/  IMAD.HI.U32 R28, R7, R36, RZ ;  /* 0x00000024071c7227 */ /* 0x000fe200078e00ff */
[----:B------:R-:W-:-:S03]  /*2690*/  ISETP.GT.U32.AND P2, PT, R5, R29, PT ;  /* 0x0000001d0500720c */ /* 0x000fc60003f44070 */
[----:B------:R-:W-:Y:S02]  /*26a0*/  VIADD R31, R8, 0x98 ;  /* 0x00000098081f7836 */ /* 0x000fe40000000000 */
[--C-:B------:R-:W-:Y:S02]  /*26b0*/  @!P4 IMAD.IADD R32, R32, 0x1, -R5.reuse ;  /* 0x000000012020c824 */ /* 0x100fe400078e0a05 */
[----:B------:R-:W-:Y:S01]  /*26c0*/  @!P5 IMAD.MOV R26, RZ, RZ, -R26 ;  /* 0x000000ffff1ad224 */ /* 0x000fe200078e0a1a */
[----:B------:R-:W-:Y:S01]  /*26d0*/  ISETP.GE.AND P5, PT, R35, RZ, PT ;  /* 0x000000ff2300720c */ /* 0x000fe20003fa6270 */
[----:B------:R-:W-:Y:S01]  /*26e0*/  IMAD.MOV R28, RZ, RZ, -R28 ;  /* 0x000000ffff1c7224 */ /* 0x000fe200078e0a1c */
[----:B------:R-:W-:Y:S01]  /*26f0*/  IABS R34, R31 ;  /* 0x0000001f00227213 */ /* 0x000fe20000000000 */
[----:B------:R-:W-:Y:S01]  /*2700*/  VIADD R35, R8, 0x94 ;  /* 0x0000009408237836 */ /* 0x000fe20000000000 */
[----:B------:R-:W-:Y:S01]  /*2710*/  ISETP.GT.U32.AND P4, PT, R5, R32, PT ;  /* 0x000000200500720c */ /* 0x000fe20003f84070 */
[----:B------:R-:W-:Y:S01]  /*2720*/  @!P3 IMAD.IADD R30, R30, 0x1, -R5 ;  /* 0x000000011e1eb824 */ /* 0x000fe200078e0a05 */
[----:B------:R-:W-:Y:S01]  /*2730*/  ISETP.GE.AND P3, PT, R31, RZ, PT ;  /* 0x000000ff1f00720c */ /* 0x000fe20003f66270 */
[----:B------:R-:W-:Y:S01]  /*2740*/  IMAD R31, R5, R28, R36 ;  /* 0x0000001c051f7224 */ /* 0x000fe200078e0224 */
[----:B------:R-:W-:Y:S01]  /*2750*/  IABS R36, R35 ;  /* 0x0000002300247213 */ /* 0x000fe20000000000 */
[----:B------:R-:W-:-:S02]  /*2760*/  IMAD.MOV.U32 R28, RZ, RZ, R30 ;  /* 0x000000ffff1c7224 */ /* 0x000fc400078e001e */
[----:B------:R-:W-:-:S04]  /*2770*/  IMAD.HI.U32 R30, R7, R34, RZ ;  /* 0x00000022071e7227 */ /* 0x000fc800078e00ff */
[----:B------:R-:W-:Y:S02]  /*2780*/  IMAD.MOV R33, RZ, RZ, -R30 ;  /* 0x000000ffff217224 */ /* 0x000fe400078e0a1e */
[----:B------:R-:W-:Y:S01]  /*2790*/  @!P0 IMAD.MOV R28, RZ, RZ, -R28 ;  /* 0x000000ffff1c8224 */ /* 0x000fe200078e0a1c */
[----:B------:R-:W-:Y:S01]  /*27a0*/  ISETP.GT.U32.AND P0, PT, R5, R31, PT ;  /* 0x0000001f0500720c */ /* 0x000fe20003f04070 */
[----:B------:R-:W-:-:S04]  /*27b0*/  IMAD.HI.U32 R30, R7, R36, RZ ;  /* 0x00000024071e7227 */ /* 0x000fc800078e00ff */
[----:B------:R-:W-:Y:S02]  /*27c0*/  IMAD.MOV R30, RZ, RZ, -R30 ;  /* 0x000000ffff1e7224 */ /* 0x000fe400078e0a1e */
[----:B------:R-:W-:Y:S02]  /*27d0*/  @!P4 IMAD.IADD R32, R32, 0x1, -R5 ;  /* 0x000000012020c824 */ /* 0x000fe400078e0a05 */
[C---:B------:R-:W-:Y:S02]  /*27e0*/  IMAD R34, R5.reuse, R33, R34 ;  /* 0x0000002105227224 */ /* 0x040fe400078e0222 */
[C---:B------:R-:W-:Y:S02]  /*27f0*/  IMAD R33, R5.reuse, R30, R36 ;  /* 0x0000001e05217224 */ /* 0x040fe400078e0224 */
[----:B------:R-:W-:Y:S01]  /*2800*/  IMAD.MOV.U32 R30, RZ, RZ, R32 ;  /* 0x000000ffff1e7224 */ /* 0x000fe200078e0020 */
[----:B------:R-:W-:Y:S01]  /*2810*/  ISETP.GT.U32.AND P4, PT, R5, R34, PT ;  /* 0x000000220500720c */ /* 0x000fe20003f84070 */
[----:B------:R-:W-:-:S02]  /*2820*/  VIADD R37, R8, 0x90 ;  /* 0x0000009008257836 */ /* 0x000fc40000000000 */
[----:B------:R-:W-:Y:S01]  /*2830*/  @!P1 IMAD.MOV R30, RZ, RZ, -R30 ;  /* 0x000000ffff1e9224 */ /* 0x000fe200078e0a1e */
[----:B------:R-:W-:Y:S01]  /*2840*/  ISETP.GT.U32.AND P1, PT, R5, R33, PT ;  /* 0x000000210500720c */ /* 0x000fe20003f24070 */
[--C-:B------:R-:W-:Y:S01]  /*2850*/  @!P0 IMAD.IADD R31, R31, 0x1, -R5.reuse ;  /* 0x000000011f1f8824 */ /* 0x100fe200078e0a05 */
[----:B------:R-:W-:Y:S01]  /*2860*/  IABS R38, R37 ;  /* 0x0000002500267213 */ /* 0x000fe20000000000 */
[----:B------:R-:W-:Y:S01]  /*2870*/  @!P2 IMAD.IADD R29, R29, 0x1, -R5 ;  /* 0x000000011d1da824 */ /* 0x000fe200078e0a05 */
[----:B------:R-:W-:Y:S01]  /*2880*/  ISETP.GE.AND P2, PT, R35, RZ, PT ;  /* 0x000000ff2300720c */ /* 0x000fe20003f46270 */
[----:B------:R-:W-:Y:S01]  /*2890*/  VIADD R41, R8, 0x88 ;  /* 0x0000008808297836 */ /* 0x000fe20000000000 */
[----:B------:R-:W-:Y:S01]  /*28a0*/  ISETP.GT.U32.AND P0, PT, R5, R31, PT ;  /* 0x0000001f0500720c */ /* 0x000fe20003f04070 */
[----:B------:R-:W-:-:S03]  /*28b0*/  IMAD.HI.U32 R35, R7, R38, RZ ;  /* 0x0000002607237227 */ /* 0x000fc600078e00ff */
[----:B------:R-:W-:Y:S01]  /*28c0*/  IABS R40, R41 ;  /* 0x0000002900287213 */ /* 0x000fe20000000000 */
[----:B------:R-:W-:Y:S01]  /*28d0*/  @!P6 IMAD.MOV R29, RZ, RZ, -R29 ;  /* 0x000000ffff1de224 */ /* 0x000fe200078e0a1d */
[----:B------:R-:W-:Y:S01]  /*28e0*/  ISETP.GE.AND P6, PT, R37, RZ, PT ;  /* 0x000000ff2500720c */ /* 0x000fe20003fc6270 */
[----:B------:R-:W-:Y:S02]  /*28f0*/  IMAD.MOV R35, RZ, RZ, -R35 ;  /* 0x000000ffff237224 */ /* 0x000fe400078e0a23 */
[----:B------:R-:W-:Y:S02]  /*2900*/  VIADD R37, R8, 0x8c ;  /* 0x0000008c08257836 */ /* 0x000fe40000000000 */
[--C-:B------:R-:W-:Y:S02]  /*2910*/  @!P1 IMAD.IADD R33, R33, 0x1, -R5.reuse ;  /* 0x0000000121219824 */ /* 0x100fe400078e0a05 */
[----:B------:R-:W-:Y:S01]  /*2920*/  IMAD R36, R5, R35, R38 ;  /* 0x0000002305247224 */ /* 0x000fe200078e0226 */
[----:B------:R-:W-:Y:S01]  /*2930*/  IABS R38, R37 ;  /* 0x0000002500267213 */ /* 0x000fe20000000000 */
[--C-:B------:R-:W-:Y:S01]  /*2940*/  @!P0 IMAD.IADD R31, R31, 0x1, -R5.reuse ;  /* 0x000000011f1f8824 */ /* 0x100fe200078e0a05 */
[C---:B------:R-:W-:Y:S01]  /*2950*/  ISETP.GT.U32.AND P1, PT, R5.reuse, R33, PT ;  /* 0x000000210500720c */ /* 0x040fe20003f24070 */
[----:B------:R-:W-:Y:S01]  /*2960*/  @!P4 IMAD.IADD R34, R34, 0x1, -R5 ;  /* 0x000000012222c824 */ /* 0x000fe200078e0a05 */
[----:B------:R-:W-:Y:S01]  /*2970*/  ISETP.GT.U32.AND P0, PT, R5, R36, PT ;  /* 0x000000240500720c */ /* 0x000fe20003f04070 */
[----:B------:R-:W-:-:S03]  /*2980*/  IMAD.HI.U32 R32, R7, R38, RZ ;  /* 0x0000002607207227 */ /* 0x000fc600078e00ff */
[----:B------:R-:W-:Y:S01]  /*2990*/  ISETP.GT.U32.AND P4, PT, R5, R34, PT ;  /* 0x000000220500720c */ /* 0x000fe20003f84070 */
[----:B------:R-:W-:-:S04]  /*29a0*/  IMAD.HI.U32 R35, R7, R40, RZ ;  /* 0x0000002807237227 */ /* 0x000fc800078e00ff */
[----:B------:R-:W-:Y:S02]  /*29b0*/  IMAD.MOV R32, RZ, RZ, -R32 ;  /* 0x000000ffff207224 */ /* 0x000fe400078e0a20 */
[----:B------:R-:W-:Y:S02]  /*29c0*/  IMAD.MOV R39, RZ, RZ, -R35 ;  /* 0x000000ffff277224 */ /* 0x000fe400078e0a23 */
[C---:B------:R-:W-:Y:S02]  /*29d0*/  IMAD R35, R5.reuse, R32, R38 ;  /* 0x0000002005237224 */ /* 0x040fe400078e0226 */
[----:B------:R-:W-:Y:S02]  /*29e0*/  IMAD R38, R5, R39, R40 ;  /* 0x0000002705267224 */ /* 0x000fe400078e0228 */
[--C-:B------:R-:W-:Y:S01]  /*29f0*/  @!P1 IMAD.IADD R33, R33, 0x1, -R5.reuse ;  /* 0x0000000121219824 */ /* 0x100fe200078e0a05 */
[----:B------:R-:W-:Y:S01]  /*2a00*/  ISETP.GT.U32.AND P1, PT, R5, R35, PT ;  /* 0x000000230500720c */ /* 0x000fe20003f24070 */
[----:B------:R-:W-:-:S02]  /*2a10*/  @!P0 IMAD.IADD R36, R36, 0x1, -R5 ;  /* 0x0000000124248824 */ /* 0x000fc400078e0a05 */
[----:B------:R-:W-:Y:S01]  /*2a20*/  @!P2 IMAD.MOV R33, RZ, RZ, -R33 ;  /* 0x000000ffff21a224 */ /* 0x000fe200078e0a21 */
[C---:B------:R-:W-:Y:S01]  /*2a30*/  ISETP.GT.U32.AND P2, PT, R5.reuse, R38, PT ;  /* 0x000000260500720c */ /* 0x040fe20003f44070 */
[----:B------:R-:W-:Y:S01]  /*2a40*/  VIADD R43, R8, 0x84 ;  /* 0x00000084082b7836 */ /* 0x000fe20000000000 */
[----:B------:R-:W-:Y:S01]  /*2a50*/  ISETP.GT.U32.AND P0, PT, R5, R36, PT ;  /* 0x000000240500720c */ /* 0x000fe20003f04070 */
[----:B------:R-:W-:Y:S01]  /*2a60*/  @!P4 IMAD.IADD R34, R34, 0x1, -R5 ;  /* 0x000000012222c824 */ /* 0x000fe200078e0a05 */
[----:B------:R-:W-:Y:S01]  /*2a70*/  ISETP.GE.AND P4, PT, R41, RZ, PT ;  /* 0x000000ff2900720c */ /* 0x000fe20003f86270 */
[----:B------:R-:W-:Y:S01]  /*2a80*/  @!P5 IMAD.MOV R31, RZ, RZ, -R31 ;  /* 0x000000ffff1fd224 */ /* 0x000fe200078e0a1f */
[----:B------:R-:W-:Y:S01]  /*2a90*/  IABS R42, R43 ;  /* 0x0000002b002a7213 */ /* 0x000fe20000000000 */
[----:B------:R-:W-:Y:S01]  /*2aa0*/  IMAD.MOV.U32 R32, RZ, RZ, R34 ;  /* 0x000000ffff207224 */ /* 0x000fe200078e0022 */
[----:B------:R-:W-:Y:S01]  /*2ab0*/  ISETP.GE.AND P5, PT, R37, RZ, PT ;  /* 0x000000ff2500720c */ /* 0x000fe20003fa6270 */
[----:B------:R-:W-:-:S02]  /*2ac0*/  VIADD R34, R8, 0x80 ;  /* 0x0000008008227836 */ /* 0x000fc40000000000 */
[----:B------:R-:W-:-:S03]  /*2ad0*/  IMAD.HI.U32 R37, R7, R42, RZ ;  /* 0x0000002a07257227 */ /* 0x000fc600078e00ff */
[----:B------:R-:W-:Y:S01]  /*2ae0*/  IABS R40, R34 ;  /* 0x0000002200287213 */ /* 0x000fe20000000000 */
[--C-:B------:R-:W-:Y:S02]  /*2af0*/  @!P2 IMAD.IADD R38, R38, 0x1, -R5.reuse ;  /* 0x000000012626a824 */ /* 0x100fe400078e0a05 */
[----:B------:R-:W-:Y:S01]  /*2b00*/  @!P0 IMAD.IADD R36, R36, 0x1, -R5 ;  /* 0x0000000124248824 */ /* 0x000fe200078e0a05 */
[----:B------:R-:W-:Y:S01]  /*2b10*/  ISETP.GE.AND P0, PT, R34, RZ, PT ;  /* 0x000000ff2200720c */ /* 0x000fe20003f06270 */
[----:B------:R-:W-:Y:S01]  /*2b20*/  IMAD.MOV R37, RZ, RZ, -R37 ;  /* 0x000000ffff257224 */ /* 0x000fe200078e0a25 */
[----:B------:R-:W-:Y:S01]  /*2b30*/  ISETP.GT.U32.AND P2, PT, R5, R38, PT ;  /* 0x000000260500720c */ /* 0x000fe20003f44070 */
[----:B------:R-:W-:Y:S02]  /*2b40*/  IMAD.MOV.U32 R34, RZ, RZ, R36 ;  /* 0x000000ffff227224 */ /* 0x000fe400078e0024 */
[----:B------:R-:W-:-:S04]  /*2b50*/  IMAD.HI.U32 R36, R7, R40, RZ ;  /* 0x0000002807247227 */ /* 0x000fc800078e00ff */
[C---:B------:R-:W-:Y:S02]  /*2b60*/  IMAD R37, R5.reuse, R37, R42 ;  /* 0x0000002505257224 */ /* 0x040fe400078e022a */
[----:B------:R-:W-:Y:S02]  /*2b70*/  IMAD.MOV R36, RZ, RZ, -R36 ;  /* 0x000000ffff247224 */ /* 0x000fe400078e0a24 */
[----:B------:R-:W-:Y:S01]  /*2b80*/  @!P6 IMAD.MOV R34, RZ, RZ, -R34 ;  /* 0x000000ffff22e224 */ /* 0x000fe200078e0a22 */
[C---:B------:R-:W-:Y:S01]  /*2b90*/  ISETP.GT.U32.AND P6, PT, R5.reuse, R37, PT ;  /* 0x000000250500720c */ /* 0x040fe20003fc4070 */
[----:B------:R-:W-:Y:S02]  /*2ba0*/  IMAD R40, R5, R36, R40 ;  /* 0x0000002405287224 */ /* 0x000fe400078e0228 */
[----:B------:R-:W-:Y:S02]  /*2bb0*/  VIADD R41, R8, 0x7c ;  /* 0x0000007c08297836 */ /* 0x000fe40000000000 */
[----:B------:R-:W-:-:S02]  /*2bc0*/  @!P1 IMAD.IADD R35, R35, 0x1, -R5 ;  /* 0x0000000123239824 */ /* 0x000fc400078e0a05 */
[--C-:B------:R-:W-:Y:S01]  /*2bd0*/  @!P2 IMAD.IADD R38, R38, 0x1, -R5.reuse ;  /* 0x000000012626a824 */ /* 0x100fe200078e0a05 */
[----:B------:R-:W-:Y:S01]  /*2be0*/  ISETP.GT.U32.AND P2, PT, R5, R40, PT ;  /* 0x000000280500720c */ /* 0x000fe20003f44070 */
[----:B------:R-:W-:Y:S01]  /*2bf0*/  @!P3 IMAD.MOV R32, RZ, RZ, -R32 ;  /* 0x000000ffff20b224 */ /* 0x000fe200078e0a20 */
[----:B------:R-:W-:Y:S01]  /*2c00*/  ISETP.GE.AND P3, PT, R43, RZ, PT ;  /* 0x000000ff2b00720c */ /* 0x000fe20003f66270 */
[C---:B------:R-:W-:Y:S01]  /*2c10*/  VIADD R43, R8.reuse, 0x78 ;  /* 0x00000078082b7836 */ /* 0x040fe20000000000 */
[----:B------:R-:W-:Y:S01]  /*2c20*/  IABS R42, R41 ;  /* 0x00000029002a7213 */ /* 0x000fe20000000000 */
[----:B------:R-:W-:Y:S01]  /*2c30*/  @!P6 IMAD.IADD R37, R37, 0x1, -R5 ;  /* 0x000000012525e824 */ /* 0x000fe200078e0a05 */
[----:B------:R-:W-:Y:S01]  /*2c40*/  ISETP.GT.U32.AND P1, PT, R5, R35, PT ;  /* 0x000000230500720c */ /* 0x000fe20003f24070 */
[----:B------:R-:W-:Y:S01]  /*2c50*/  VIADD R45, R8, 0x74 ;  /* 0x00000074082d7836 */ /* 0x000fe20000000000 */
[----:B------:R-:W-:Y:S01]  /*2c60*/  IABS R44, R43 ;  /* 0x0000002b002c7213 */ /* 0x000fe20000000000 */
[----:B------:R-:W-:Y:S01]  /*2c70*/  IMAD.HI.U32 R39, R7, R42, RZ ;  /* 0x0000002a07277227 */ /* 0x000fe200078e00ff */
[----:B------:R-:W-:-:S02]  /*2c80*/  ISETP.GT.U32.AND P6, PT, R5, R37, PT ;  /* 0x000000250500720c */ /* 0x000fc40003fc4070 */
[----:B------:R-:W-:Y:S01]  /*2c90*/  IABS R46, R45 ;  /* 0x0000002d002e7213 */ /* 0x000fe20000000000 */
[----:B------:R-:W-:Y:S02]  /*2ca0*/  IMAD.MOV R39, RZ, RZ, -R39 ;  /* 0x000000ffff277224 */ /* 0x000fe400078e0a27 */
[----:B------:R-:W-:-:S04]  /*2cb0*/  IMAD.HI.U32 R36, R7, R44, RZ ;  /* 0x0000002c07247227 */ /* 0x000fc800078e00ff */
[--C-:B------:R-:W-:Y:S02]  /*2cc0*/  @!P2 IMAD.IADD R40, R40, 0x1, -R5.reuse ;  /* 0x000000012828a824 */ /* 0x100fe400078e0a05 */
[----:B------:R-:W-:Y:S02]  /*2cd0*/  IMAD R39, R5, R39, R42 ;  /* 0x0000002705277224 */ /* 0x000fe400078e022a */
[----:B------:R-:W-:Y:S01]  /*2ce0*/  @!P1 IMAD.IADD R35, R35, 0x1, -R5 ;  /* 0x0000000123239824 */ /* 0x000fe200078e0a05 */
[----:B------:R-:W-:Y:S01]  /*2cf0*/  ISETP.GE.AND P1, PT, R41, RZ, PT ;  /* 0x000000ff2900720c */ /* 0x000fe20003f26270 */
[----:B------:R-:W-:Y:S01]  /*2d00*/  IMAD.MOV R42, RZ, RZ, -R36 ;  /* 0x000000ffff2a7224 */ /* 0x000fe200078e0a24 */
[----:B------:R-:W-:Y:S01]  /*2d10*/  ISETP.GT.U32.AND P2, PT, R5, R40, PT ;  /* 0x000000280500720c */ /* 0x000fe20003f44070 */
[----:B------:R-:W-:-:S04]  /*2d20*/  IMAD.HI.U32 R41, R7, R46, RZ ;  /* 0x0000002e07297227 */ /* 0x000fc800078e00ff */
[----:B------:R-:W-:Y:S02]  /*2d30*/  IMAD R42, R5, R42, R44 ;  /* 0x0000002a052a7224 */ /* 0x000fe400078e022c */
[----:B------:R-:W-:Y:S02]  /*2d40*/  IMAD.MOV R41, RZ, RZ, -R41 ;  /* 0x000000ffff297224 */ /* 0x000fe400078e0a29 */
[----:B------:R-:W-:Y:S01]  /*2d50*/  @!P6 IMAD.IADD R37, R37, 0x1, -R5 ;  /* 0x000000012525e824 */ /* 0x000fe200078e0a05 */
[C---:B------:R-:W-:Y:S01]  /*2d60*/  ISETP.GT.U32.AND P6, PT, R5.reuse, R42, PT ;  /* 0x0000002a0500720c */ /* 0x040fe20003fc4070 */
[C---:B------:R-:W-:Y:S02]  /*2d70*/  IMAD R41, R5.reuse, R41, R46 ;  /* 0x0000002905297224 */ /* 0x040fe400078e022e */
[----:B------:R-:W-:Y:S01]  /*2d80*/  @!P5 IMAD.MOV R35, RZ, RZ, -R35 ;  /* 0x000000ffff23d224 */ /* 0x000fe200078e0a23 */
[C---:B------:R-:W-:Y:S01]  /*2d90*/  ISETP.GT.U32.AND P5, PT, R5.reuse, R39, PT ;  /* 0x000000270500720c */ /* 0x040fe20003fa4070 */
[----:B------:R-:W-:Y:S01]  /*2da0*/  @!P2 IMAD.IADD R40, R40, 0x1, -R5 ;  /* 0x000000012828a824 */ /* 0x000fe200078e0a05 */
[----:B------:R-:W-:Y:S01]  /*2db0*/  ISETP.GT.U32.AND P2, PT, R5, R41, PT ;  /* 0x000000290500720c */ /* 0x000fe20003f44070 */
[----:B------:R-:W-:-:S02]  /*2dc0*/  VIADD R47, R8, 0x70 ;  /* 0x00000070082f7836 */ /* 0x000fc40000000000 */
[----:B------:R-:W-:Y:S02]  /*2dd0*/  VIADD R49, R8, 0x6c ;  /* 0x0000006c08317836 */ /* 0x000fe40000000000 */
[----:B------:R-:W-:Y:S01]  /*2de0*/  IMAD.MOV.U32 R36, RZ, RZ, R38 ;  /* 0x000000ffff247224 */ /* 0x000fe200078e0026 */
[----:B------:R-:W-:Y:S01]  /*2df0*/  IABS R46, R47 ;  /* 0x0000002f002e7213 */ /* 0x000fe20000000000 */
[--C-:B------:R-:W-:Y:S01]  /*2e00*/  @!P6 IMAD.IADD R42, R42, 0x1, -R5.reuse ;  /* 0x000000012a2ae824 */ /* 0x100fe200078e0a05 */
[----:B------:R-:W-:Y:S01]  /*2e10*/  IABS R48, R49 ;  /* 0x0000003100307213 */ /* 0x000fe20000000000 */
[----:B------:R-:W-:Y:S01]  /*2e20*/  @!P4 IMAD.MOV R36, RZ, RZ, -R36 ;  /* 0x000000ffff24c224 */ /* 0x000fe200078e0a24 */
[----:B------:R-:W-:Y:S01]  /*2e30*/  ISETP.GE.AND P4, PT, R43, RZ, PT ;  /* 0x000000ff2b00720c */ /* 0x000fe20003f86270 */
[----:B------:R-:W-:Y:S01]  /*2e40*/  @!P5 IMAD.IADD R39, R39, 0x1, -R5 ;  /* 0x000000012727d824 */ /* 0x000fe200078e0a05 */
[----:B------:R-:W-:Y:S01]  /*2e50*/  ISETP.GT.U32.AND P6, PT, R5, R42, PT ;  /* 0x0000002a0500720c */ /* 0x000fe20003fc4070 */
[----:B------:R-:W-:-:S03]  /*2e60*/  IMAD.HI.U32 R43, R7, R46, RZ ;  /* 0x0000002e072b7227 */ /* 0x000fc600078e00ff */
[----:B------:R-:W-:Y:S01]  /*2e70*/  ISETP.GT.U32.AND P5, PT, R5, R39, PT ;  /* 0x000000270500720c */ /* 0x000fe20003fa4070 */
[----:B------:R-:W-:Y:S02]  /*2e80*/  @!P2 IMAD.IADD R41, R41, 0x1, -R5 ;  /* 0x000000012929a824 */ /* 0x000fe400078e0a05 */
[----:B------:R-:W-:-:S03]  /*2e90*/  IMAD.HI.U32 R44, R7, R48, RZ ;  /* 0x00000030072c7227 */ /* 0x000fc600078e00ff */
[----:B------:R-:W-:Y:S01]  /*2ea0*/  ISETP.GT.U32.AND P2, PT, R5, R41, PT ;  /* 0x000000290500720c */ /* 0x000fe20003f44070 */
[----:B------:R-:W-:Y:S02]  /*2eb0*/  IMAD.MOV R43, RZ, RZ, -R43 ;  /* 0x000000ffff2b7224 */ /* 0x000fe400078e0a2b */
[----:B------:R-:W-:Y:S02]  /*2ec0*/  IMAD.MOV.U32 R38, RZ, RZ, R40 ;  /* 0x000000ffff267224 */ /* 0x000fe400078e0028 */
[----:B------:R-:W-:Y:S02]  /*2ed0*/  IMAD.MOV R40, RZ, RZ, -R44 ;  /* 0x000000ffff287224 */ /* 0x000fe400078e0a2c */
[----:B------:R-:W-:Y:S01]  /*2ee0*/  @!P3 IMAD.MOV R37, RZ, RZ, -R37 ;  /* 0x000000ffff25b224 */ /* 0x000fe200078e0a25 */
[----:B------:R-:W-:Y:S01]  /*2ef0*/  ISETP.GE.AND P3, PT, R45, RZ, PT ;  /* 0x000000ff2d00720c */ /* 0x000fe20003f66270 */
[----:B------:R-:W-:Y:S02]  /*2f00*/  IMAD R44, R5, R43, R46 ;  /* 0x0000002b052c7224 */ /* 0x000fe400078e022e */
[----:B------:R-:W-:-:S02]  /*2f10*/  @!P6 IMAD.IADD R42, R42, 0x1, -R5 ;  /* 0x000000012a2ae824 */ /* 0x000fc400078e0a05 */
[--C-:B------:R-:W-:Y:S01]  /*2f20*/  @!P5 IMAD.IADD R39, R39, 0x1, -R5.reuse ;  /* 0x000000012727d824 */ /* 0x100fe200078e0a05 */
[----:B------:R-:W-:Y:S01]  /*2f30*/  ISETP.GT.U32.AND P6, PT, R5, R44, PT ;  /* 0x0000002c0500720c */ /* 0x000fe20003fc4070 */
[C---:B------:R-:W-:Y:S01]  /*2f40*/  VIADD R45, R8.reuse, 0x68 ;  /* 0x00000068082d7836 */ /* 0x040fe20000000000 */
[----:B------:R-:W-:Y:S01]  /*2f50*/  ISETP.GE.AND P5, PT, R49, RZ, PT ;  /* 0x000000ff3100720c */ /* 0x000fe20003fa6270 */
[----:B------:R-:W-:Y:S02]  /*2f60*/  IMAD R43, R5, R40, R48 ;  /* 0x00000028052b7224 */ /* 0x000fe400078e0230 */
[----:B------:R-:W-:Y:S02]  /*2f70*/  @!P2 IMAD.IADD R41, R41, 0x1, -R5 ;  /* 0x000000012929a824 */ /* 0x000fe400078e0a05 */
[----:B------:R-:W-:Y:S01]  /*2f80*/  @!P1 IMAD.MOV R39, RZ, RZ, -R39 ;  /* 0x000000ffff279224 */ /* 0x000fe200078e0a27 */
[----:B------:R-:W-:Y:S01]  /*2f90*/  ISETP.GE.AND P1, PT, R45, RZ, PT ;  /* 0x000000ff2d00720c */ /* 0x000fe20003f26270 */
[----:B------:R-:W-:Y:S01]  /*2fa0*/  VIADD R46, R8, 0x64 ;  /* 0x00000064082e7836 */ /* 0x000fe20000000000 */
[----:B------:R-:W-:Y:S01]  /*2fb0*/  IABS R45, R45 ;  /* 0x0000002d002d7213 */ /* 0x000fe20000000000 */
[----:B------:R-:W-:-:S02]  /*2fc0*/  IMAD.MOV.U32 R40, RZ, RZ, R42 ;  /* 0x000000ffff287224 */ /* 0x000fc400078e002a */
[----:B------:R-:W-:Y:S01]  /*2fd0*/  @!P3 IMAD.MOV R41, RZ, RZ, -R41 ;  /* 0x000000ffff29b224 */ /* 0x000fe200078e0a29 */
[----:B------:R-:W-:Y:S01]  /*2fe0*/  ISETP.GT.U32.AND P3, PT, R5, R43, PT ;  /* 0x0000002b0500720c */ /* 0x000fe20003f64070 */
[----:B------:R-:W-:Y:S01]  /*2ff0*/  @!P4 IMAD.MOV R40, RZ, RZ, -R40 ;  /* 0x000000ffff28c224 */ /* 0x000fe200078e0a28 */
[----:B------:R-:W-:Y:S01]  /*3000*/  ISETP.GE.AND P4, PT, R46, RZ, PT ;  /* 0x000000ff2e00720c */ /* 0x000fe20003f86270 */
[----:B------:R-:W-:Y:S01]  /*3010*/  @!P6 IMAD.IADD R44, R44, 0x1, -R5 ;  /* 0x000000012c2ce824 */ /* 0x000fe200078e0a05 */
[----:B------:R-:W-:Y:S01]  /*3020*/  IABS R48, R46 ;  /* 0x0000002e00307213 */ /* 0x000fe20000000000 */
[----:B------:R-:W-:Y:S01]  /*3030*/  @!P0 IMAD.MOV R38, RZ, RZ, -R38 ;  /* 0x000000ffff268224 */ /* 0x000fe200078e0a26 */
[----:B------:R-:W-:Y:S01]  /*3040*/  ISETP.GE.AND P0, PT, R47, RZ, PT ;  /* 0x000000ff2f00720c */ /* 0x000fe20003f06270 */
[----:B------:R-:W-:Y:S01]  /*3050*/  IMAD.MOV.U32 R46, RZ, RZ, R45 ;  /* 0x000000ffff2e7224 */ /* 0x000fe200078e002d */
[----:B------:R-:W-:Y:S01]  /*3060*/  ISETP.GT.U32.AND P6, PT, R5, R44, PT ;  /* 0x0000002c0500720c */ /* 0x000fe20003fc4070 */
[----:B------:R-:W-:-:S02]  /*3070*/  VIADD R47, R8, 0x60 ;  /* 0x00000060082f7836 */ /* 0x000fc40000000000 */
[----:B------:R-:W-:-:S03]  /*3080*/  IMAD.HI.U32 R42, R7, R46, RZ ;  /* 0x0000002e072a7227 */ /* 0x000fc600078e00ff */
[----:B------:R-:W-:Y:S01]  /*3090*/  ISETP.GE.AND P2, PT, R47, RZ, PT ;  /* 0x000000ff2f00720c */ /* 0x000fe20003f46270 */
[----:B------:R-:W-:Y:S01]  /*30a0*/  @!P3 IMAD.IADD R43, R43, 0x1, -R5 ;  /* 0x000000012b2bb824 */ /* 0x000fe200078e0a05 */
[----:B------:R-:W-:Y:S01]  /*30b0*/  IABS R50, R47 ;  /* 0x0000002f00327213 */ /* 0x000fe20000000000 */
[----:B------:R-:W-:Y:S02]  /*30c0*/  IMAD.MOV R47, RZ, RZ, -R42 ;  /* 0x000000ffff2f7224 */ /* 0x000fe400078e0a2a */
[----:B------:R-:W-:Y:S01]  /*30d0*/  IMAD.HI.U32 R45, R7, R48, RZ ;  /* 0x00000030072d7227 */ /* 0x000fe200078e00ff */
[----:B------:R-:W-:-:S03]  /*30e0*/  ISETP.GT.U32.AND P3, PT, R5, R43, PT ;  /* 0x0000002b0500720c */ /* 0x000fc60003f64070 */
[C---:B------:R-:W-:Y:S02]  /*30f0*/  IMAD R46, R5.reuse, R47, R46 ;  /* 0x0000002f052e7224 */ /* 0x040fe400078e022e */
[----:B------:R-:W-:Y:S02]  /*3100*/  @!P6 IMAD.IADD R44, R44, 0x1, -R5 ;  /* 0x000000012c2ce824 */ /* 0x000fe400078e0a05 */
[C---:B------:R-:W-:Y:S01]  /*3110*/  VIADD R49, R8.reuse, 0x5c ;  /* 0x0000005c08317836 */ /* 0x040fe20000000000 */
[----:B------:R-:W-:Y:S01]  /*3120*/  ISETP.GT.U32.AND P6, PT, R5, R46, PT ;  /* 0x0000002e0500720c */ /* 0x000fe20003fc4070 */
[----:B------:R-:W-:Y:S02]  /*3130*/  VIADD R51, R8, 0x58 ;  /* 0x0000005808337836 */ /* 0x000fe40000000000 */
[----:B------:R-:W-:Y:S01]  /*3140*/  IMAD.MOV R45, RZ, RZ, -R45 ;  /* 0x000000ffff2d7224 */ /* 0x000fe200078e0a2d */
[----:B------:R-:W-:Y:S01]  /*3150*/  IABS R52, R49 ;  /* 0x0000003100347213 */ /* 0x000fe20000000000 */
[----:B------:R-:W-:Y:S01]  /*3160*/  IMAD.HI.U32 R42, R7, R50, RZ ;  /* 0x00000032072a7227 */ /* 0x000fe200078e00ff */
[----:B------:R-:W-:-:S03]  /*3170*/  IABS R54, R51 ;  /* 0x0000003300367213 */ /* 0x000fc60000000000 */
[----:B------:R-:W-:Y:S02]  /*3180*/  IMAD R48, R5, R45, R48 ;  /* 0x0000002d05307224 */ /* 0x000fe400078e0230 */
[----:B------:R-:W-:Y:S02]  /*3190*/  IMAD.MOV R42, RZ, RZ, -R42 ;  /* 0x000000ffff2a7224 */ /* 0x000fe400078e0a2a */
[----:B------:R-:W-:Y:S01]  /*31a0*/  @!P3 IMAD.IADD R43, R43, 0x1, -R5 ;  /* 0x000000012b2bb824 */ /* 0x000fe200078e0a05 */
[C---:B------:R-:W-:Y:S01]  /*31b0*/  ISETP.GT.U32.AND P3, PT, R5.reuse, R48, PT ;  /* 0x000000300500720c */ /* 0x040fe20003f64070 */
[----:B------:R-:W-:Y:S02]  /*31c0*/  IMAD R50, R5, R42, R50 ;  /* 0x0000002a05327224 */ /* 0x000fe400078e0232 */
[----:B------:R-:W-:-:S04]  /*31d0*/  IMAD.HI.U32 R42, R7, R52, RZ ;  /* 0x00000034072a7227 */ /* 0x000fc800078e00ff */
[----:B------:R-:W-:-:S04]  /*31e0*/  IMAD.HI.U32 R45, R7, R54, RZ ;  /* 0x00000036072d7227 */ /* 0x000fc800078e00ff */
[----:B------:R-:W-:Y:S02]  /*31f0*/  @!P6 IMAD.IADD R46, R46, 0x1, -R5 ;  /* 0x000000012e2ee824 */ /* 0x000fe400078e0a05 */
[----:B------:R-:W-:Y:S02]  /*3200*/  IMAD.MOV R42, RZ, RZ, -R42 ;  /* 0x000000ffff2a7224 */ /* 0x000fe400078e0a2a */
[----:B------:R-:W-:Y:S01]  /*3210*/  IMAD.MOV R45, RZ, RZ, -R45 ;  /* 0x000000ffff2d7224 */ /* 0x000fe200078e0a2d */
[C---:B------:R-:W-:Y:S01]  /*3220*/  ISETP.GT.U32.AND P6, PT, R5.reuse, R46, PT ;  /* 0x0000002e0500720c */ /* 0x040fe20003fc4070 */
[C---:B------:R-:W-:Y:S02]  /*3230*/  VIADD R53, R8.reuse, 0x54 ;  /* 0x0000005408357836 */ /* 0x040fe40000000000 */
[C---:B------:R-:W-:Y:S02]  /*3240*/  IMAD R52, R5.reuse, R42, R52 ;  /* 0x0000002a05347224 */ /* 0x040fe400078e0234 */
[----:B------:R-:W-:Y:S01]  /*3250*/  VIADD R55, R8, 0x50 ;  /* 0x0000005008377836 */ /* 0x000fe20000000000 */
[----:B------:R-:W-:Y:S01]  /*3260*/  IABS R56, R53 ;  /* 0x0000003500387213 */ /* 0x000fe20000000000 */
[----:B------:R-:W-:-:S02]  /*3270*/  IMAD R54, R5, R45, R54 ;  /* 0x0000002d05367224 */ /* 0x000fc400078e0236 */
[----:B------:R-:W-:Y:S01]  /*3280*/  IMAD.MOV.U32 R42, RZ, RZ, R44 ;  /* 0x000000ffff2a7224 */ /* 0x000fe200078e002c */
[----:B------:R-:W-:Y:S01]  /*3290*/  IABS R58, R55 ;  /* 0x00000037003a7213 */ /* 0x000fe20000000000 */
[----:B------:R-:W-:Y:S01]  /*32a0*/  @!P3 IMAD.IADD R48, R48, 0x1, -R5 ;  /* 0x000000013030b824 */ /* 0x000fe200078e0a05 */
[C---:B------:R-:W-:Y:S01]  /*32b0*/  ISETP.GT.U32.AND P3, PT, R5.reuse, R54, PT ;  /* 0x000000360500720c */ /* 0x040fe20003f64070 */
[----:B------:R-:W-:Y:S01]  /*32c0*/  @!P0 IMAD.MOV R42, RZ, RZ, -R42 ;  /* 0x000000ffff2a8224 */ /* 0x000fe200078e0a2a */
[----:B------:R-:W-:Y:S01]  /*32d0*/  ISETP.GT.U32.AND P0, PT, R5, R50, PT ;  /* 0x000000320500720c */ /* 0x000fe20003f04070 */
[----:B------:R-:W-:-:S04]  /*32e0*/  IMAD.HI.U32 R45, R7, R56, RZ ;  /* 0x00000038072d7227 */ /* 0x000fc800078e00ff */
[----:B------:R-:W-:-:S04]  /*32f0*/  IMAD.HI.U32 R44, R7, R58, RZ ;  /* 0x0000003a072c7227 */ /* 0x000fc800078e00ff */
[----:B------:R-:W-:Y:S01]  /*3300*/  @!P6 IMAD.IADD R46, R46, 0x1, -R5 ;  /* 0x000000012e2ee824 */ /* 0x000fe200078e0a05 */
[----:B------:R-:W-:Y:S01]  /*3310*/  ISETP.GE.AND P6, PT, R49, RZ, PT ;  /* 0x000000ff3100720c */ /* 0x000fe20003fc6270 */
[----:B------:R-:W-:Y:S02]  /*3320*/  IMAD.MOV R45, RZ, RZ, -R45 ;  /* 0x000000ffff2d7224 */ /* 0x000fe400078e0a2d */
[----:B------:R-:W-:Y:S02]  /*3330*/  IMAD.MOV R47, RZ, RZ, -R44 ;  /* 0x000000ffff2f7224 */ /* 0x000fe400078e0a2c */
[----:B------:R-:W-:Y:S02]  /*3340*/  VIADD R49, R8, 0x4c ;  /* 0x0000004c08317836 */ /* 0x000fe40000000000 */
[C---:B------:R-:W-:Y:S02]  /*3350*/  IMAD R44, R5.reuse, R45, R56 ;  /* 0x0000002d052c7224 */ /* 0x040fe400078e0238 */
[C---:B------:R-:W-:Y:S01]  /*3360*/  IMAD R56, R5.reuse, R47, R58 ;  /* 0x0000002f05387224 */ /* 0x040fe200078e023a */
[----:B------:R-:W-:Y:S01]  /*3370*/  IABS R58, R49 ;  /* 0x00000031003a7213 */ /* 0x000fe20000000000 */
[--C-:B------:R-:W-:Y:S01]  /*3380*/  @!P0 IMAD.IADD R50, R50, 0x1, -R5.reuse ;  /* 0x0000000132328824 */ /* 0x100fe200078e0a05 */
[----:B------:R-:W-:Y:S01]  /*3390*/  ISETP.GT.U32.AND P0, PT, R5, R48, PT ;  /* 0x000000300500720c */ /* 0x000fe20003f04070 */
[----:B------:R-:W-:-:S02]  /*33a0*/  @!P3 IMAD.IADD R54, R54, 0x1, -R5 ;  /* 0x000000013636b824 */ /* 0x000fc400078e0a05 */
[----:B------:R-:W-:-:S03]  /*33b0*/  IMAD.HI.U32 R45, R7, R58, RZ ;  /* 0x0000003a072d7227 */ /* 0x000fc600078e00ff */
[C---:B------:R-:W-:Y:S01]  /*33c0*/  ISETP.GT.U32.AND P3, PT, R5.reuse, R54, PT ;  /* 0x000000360500720c */ /* 0x040fe20003f64070 */
[----:B------:R-:W-:Y:S02]  /*33d0*/  IMAD.MOV R47, RZ, RZ, -R45 ;  /* 0x000000ffff2f7224 */ /* 0x000fe400078e0a2d */
[----:B------:R-:W-:Y:S01]  /*33e0*/  @!P5 IMAD.MOV R43, RZ, RZ, -R43 ;  /* 0x000000ffff2bd224 */ /* 0x000fe200078e0a2b */
[C---:B------:R-:W-:Y:S01]  /*33f0*/  ISETP.GT.U32.AND P5, PT, R5.reuse, R52, PT ;  /* 0x000000340500720c */ /* 0x040fe20003fa4070 */
[C---:B------:R-:W-:Y:S02]  /*3400*/  IMAD R58, R5.reuse, R47, R58 ;  /* 0x0000002f053a7224 */ /* 0x040fe400078e023a */
[----:B------:R-:W-:Y:S01]  /*3410*/  @!P0 IMAD.IADD R48, R48, 0x1, -R5 ;  /* 0x0000000130308824 */ /* 0x000fe200078e0a05 */
[----:B------:R-:W-:Y:S01]  /*3420*/  ISETP.GT.U32.AND P0, PT, R5, R44, PT ;  /* 0x0000002c0500720c */ /* 0x000fe20003f04070 */
[----:B------:R-:W-:Y:S02]  /*3430*/  VIADD R59, R8, 0x44 ;  /* 0x00000044083b7836 */ /* 0x000fe40000000000 */
[----:B------:R-:W-:-:S02]  /*3440*/  @!P1 IMAD.MOV R46, RZ, RZ, -R46 ;  /* 0x000000ffff2e9224 */ /* 0x000fc400078e0a2e */
[--C-:B------:R-:W-:Y:S01]  /*3450*/  @!P3 IMAD.IADD R54, R54, 0x1, -R5.reuse ;  /* 0x000000013636b824 */ /* 0x100fe200078e0a05 */
[C---:B------:R-:W-:Y:S01]  /*3460*/  ISETP.GT.U32.AND P3, PT, R5.reuse, R58, PT ;  /* 0x0000003a0500720c */ /* 0x040fe20003f64070 */
[----:B------:R-:W-:Y:S01]  /*3470*/  VIADD R57, R8, 0x48 ;  /* 0x0000004808397836 */ /* 0x000fe20000000000 */
[----:B------:R-:W-:Y:S01]  /*3480*/  IABS R62, R59 ;  /* 0x0000003b003e7213 */ /* 0x000fe20000000000 */
[--C-:B------:R-:W-:Y:S01]  /*3490*/  @!P5 IMAD.IADD R52, R52, 0x1, -R5.reuse ;  /* 0x000000013434d824 */ /* 0x100fe200078e0a05 */
[C---:B------:R-:W-:Y:S01]  /*34a0*/  ISETP.GT.U32.AND P5, PT, R5.reuse, R50, PT ;  /* 0x000000320500720c */ /* 0x040fe20003fa4070 */
[----:B------:R-:W-:Y:S01]  /*34b0*/  @!P4 IMAD.MOV R48, RZ, RZ, -R48 ;  /* 0x000000ffff30c224 */ /* 0x000fe200078e0a30 */
[----:B------:R-:W-:Y:S01]  /*34c0*/  IABS R60, R57 ;  /* 0x00000039003c7213 */ /* 0x000fe20000000000 */
[----:B------:R-:W-:Y:S01]  /*34d0*/  @!P0 IMAD.IADD R44, R44, 0x1, -R5 ;  /* 0x000000012c2c8824 */ /* 0x000fe200078e0a05 */
[----:B------:R-:W-:Y:S01]  /*34e0*/  ISETP.GT.U32.AND P1, PT, R5, R52, PT ;  /* 0x000000340500720c */ /* 0x000fe20003f24070 */
[----:B------:R-:W-:Y:S01]  /*34f0*/  IMAD.HI.U32 R47, R7, R62, RZ ;  /* 0x0000003e072f7227 */ /* 0x000fe200078e00ff */
[----:B------:R-:W-:-:S03]  /*3500*/  ISETP.GE.AND P0, PT, R53, RZ, PT ;  /* 0x000000ff3500720c */ /* 0x000fc60003f06270 */
[----:B------:R-:W-:Y:S01]  /*3510*/  @!P3 IMAD.IADD R58, R58, 0x1, -R5 ;  /* 0x000000013a3ab824 */ /* 0x000fe200078e0a05 */
[----:B------:R-:W-:Y:S01]  /*3520*/  ISETP.GT.U32.AND P3, PT, R5, R44, PT ;  /* 0x0000002c0500720c */ /* 0x000fe20003f64070 */
[----:B------:R-:W-:Y:S02]  /*3530*/  IMAD.MOV R47, RZ, RZ, -R47 ;  /* 0x000000ffff2f7224 */ /* 0x000fe400078e0a2f */
[----:B------:R-:W-:Y:S01]  /*3540*/  IMAD.HI.U32 R45, R7, R60, RZ ;  /* 0x0000003c072d7227 */ /* 0x000fe200078e00ff */
[----:B------:R-:W-:-:S03]  /*3550*/  ISETP.GT.U32.AND P4, PT, R5, R58, PT ;  /* 0x0000003a0500720c */ /* 0x000fc60003f84070 */
[----:B------:R-:W-:Y:S02]  /*3560*/  IMAD R62, R5, R47, R62 ;  /* 0x0000002f053e7224 */ /* 0x000fe400078e023e */
[--C-:B------:R-:W-:Y:S01]  /*3570*/  @!P1 IMAD.IADD R52, R52, 0x1, -R5.reuse ;  /* 0x0000000134349824 */ /* 0x100fe200078e0a05 */
[----:B------:R-:W-:Y:S01]  /*3580*/  ISETP.GE.AND P1, PT, R51, RZ, PT ;  /* 0x000000ff3300720c */ /* 0x000fe20003f26270 */
[----:B------:R-:W-:Y:S02]  /*3590*/  VIADD R51, R8, 0x40 ;  /* 0x0000004008337836 */ /* 0x000fe40000000000 */
[----:B------:R-:W-:Y:S01]  /*35a0*/  @!P3 IMAD.IADD R44, R44, 0x1, -R5 ;  /* 0x000000012c2cb824 */ /* 0x000fe200078e0a05 */
[----:B------:R-:W-:Y:S01]  /*35b0*/  ISETP.GT.U32.AND P3, PT, R5, R62, PT ;  /* 0x0000003e0500720c */ /* 0x000fe20003f64070 */
[----:B------:R-:W-:Y:S01]  /*35c0*/  IMAD.MOV R45, RZ, RZ, -R45 ;  /* 0x000000ffff2d7224 */ /* 0x000fe200078e0a2d */
[----:B------:R-:W-:Y:S01]  /*35d0*/  IABS R64, R51 ;  /* 0x0000003300407213 */ /* 0x000fe20000000000 */
[----:B------:R-:W-:-:S02]  /*35e0*/  VIADD R53, R8, 0x3c ;  /* 0x0000003c08357836 */ /* 0x000fc40000000000 */
[----:B------:R-:W-:Y:S02]  /*35f0*/  IMAD R60, R5, R45, R60 ;  /* 0x0000002d053c7224 */ /* 0x000fe400078e023c */
[----:B------:R-:W-:Y:S01]  /*3600*/  IMAD.HI.U32 R45, R7, R64, RZ ;  /* 0x00000040072d7227 */ /* 0x000fe200078e00ff */
[----:B------:R-:W-:-:S03]  /*3610*/  IABS R66, R53 ;  /* 0x0000003500427213 */ /* 0x000fc60000000000 */
[----:B------:R-:W-:Y:S02]  /*3620*/  IMAD.MOV R45, RZ, RZ, -R45 ;  /* 0x000000ffff2d7224 */ /* 0x000fe400078e0a2d */
[--C-:B------:R-:W-:Y:S02]  /*3630*/  @!P3 IMAD.IADD R62, R62, 0x1, -R5.reuse ;  /* 0x000000013e3eb824 */ /* 0x100fe400078e0a05 */
[C---:B------:R-:W-:Y:S02]  /*3640*/  IMAD R64, R5.reuse, R45, R64 ;  /* 0x0000002d05407224 */ /* 0x040fe400078e0240 */
[----:B------:R-:W-:Y:S01]  /*3650*/  @!P5 IMAD.IADD R50, R50, 0x1, -R5 ;  /* 0x000000013232d824 */ /* 0x000fe200078e0a05 */
[C---:B------:R-:W-:Y:S01]  /*3660*/  ISETP.GT.U32.AND P3, PT, R5.reuse, R62, PT ;  /* 0x0000003e0500720c */ /* 0x040fe20003f64070 */
[----:B------:R-:W-:Y:S01]  /*3670*/  @!P6 IMAD.MOV R52, RZ, RZ, -R52 ;  /* 0x000000ffff34e224 */ /* 0x000fe200078e0a34 */
[----:B------:R-:W-:Y:S01]  /*3680*/  ISETP.GT.U32.AND P5, PT, R5, R56, PT ;  /* 0x000000380500720c */ /* 0x000fe20003fa4070 */
[----:B------:R-:W-:Y:S01]  /*3690*/  IMAD.HI.U32 R47, R7, R66, RZ ;  /* 0x00000042072f7227 */ /* 0x000fe200078e00ff */
[----:B------:R-:W-:-:S03]  /*36a0*/  ISETP.GT.U32.AND P6, PT, R5, R60, PT ;  /* 0x0000003c0500720c */ /* 0x000fc60003fc4070 */
[----:B------:R-:W-:Y:S02]  /*36b0*/  IMAD.MOV R47, RZ, RZ, -R47 ;  /* 0x000000ffff2f7224 */ /* 0x000fe400078e0a2f */
[----:B------:R-:W-:Y:S02]  /*36c0*/  @!P2 IMAD.MOV R50, RZ, RZ, -R50 ;  /* 0x000000ffff32a224 */ /* 0x000fe400078e0a32 */
[C---:B------:R-:W-:Y:S02]  /*36d0*/  IMAD R66, R5.reuse, R47, R66 ;  /* 0x0000002f05427224 */ /* 0x040fe400078e0242 */
[--C-:B------:R-:W-:Y:S01]  /*36e0*/  @!P3 IMAD.IADD R62, R62, 0x1, -R5.reuse ;  /* 0x000000013e3eb824 */ /* 0x100fe200078e0a05 */
[----:B------:R-:W-:Y:S01]  /*36f0*/  ISETP.GT.U32.AND P3, PT, R5, R64, PT ;  /* 0x000000400500720c */ /* 0x000fe20003f64070 */
[--C-:B------:R-:W-:Y:S01]  /*3700*/  @!P5 IMAD.IADD R56, R56, 0x1, -R5.reuse ;  /* 0x000000013838d824 */ /* 0x100fe200078e0a05 */
[----:B------:R-:W-:Y:S01]  /*3710*/  ISETP.GE.AND P5, PT, R55, RZ, PT ;  /* 0x000000ff3700720c */ /* 0x000fe20003fa6270 */
[----:B------:R-:W-:Y:S01]  /*3720*/  @!P1 IMAD.MOV R54, RZ, RZ, -R54 ;  /* 0x000000ffff369224 */ /* 0x000fe200078e0a36 */
[----:B------:R-:W-:Y:S01]  /*3730*/  ISETP.GE.AND P1, PT, R49, RZ, PT ;  /* 0x000000ff3100720c */ /* 0x000fe20003f26270 */
[--C-:B------:R-:W-:Y:S01]  /*3740*/  @!P6 IMAD.IADD R60, R60, 0x1, -R5.reuse ;  /* 0x000000013c3ce824 */ /* 0x100fe200078e0a05 */
[----:B------:R-:W-:Y:S01]  /*3750*/  ISETP.GT.U32.AND P2, PT, R5, R56, PT ;  /* 0x000000380500720c */ /* 0x000fe20003f44070 */
[----:B------:R-:W-:Y:S01]  /*3760*/  @!P0 IMAD.MOV R44, RZ, RZ, -R44 ;  /* 0x000000ffff2c8224 */ /* 0x000fe200078e0a2c */
[----:B------:R-:W-:Y:S01]  /*3770*/  ISETP.GE.AND P6, PT, R51, RZ, PT ;  /* 0x000000ff3300720c */ /* 0x000fe20003fc6270 */
[----:B------:R-:W-:Y:S01]  /*3780*/  VIADD R45, R8, 0x38 ;  /* 0x00000038082d7836 */ /* 0x000fe20000000000 */
[----:B------:R-:W-:Y:S01]  /*3790*/  ISETP.GT.U32.AND P0, PT, R5, R60, PT ;  /* 0x0000003c0500720c */ /* 0x000fe20003f04070 */
[--C-:B------:R-:W-:Y:S01]  /*37a0*/  @!P4 IMAD.IADD R58, R58, 0x1, -R5.reuse ;  /* 0x000000013a3ac824 */ /* 0x100fe200078e0a05 */
[----:B------:R-:W-:Y:S01]  /*37b0*/  ISETP.GE.AND P4, PT, R59, RZ, PT ;  /* 0x000000ff3b00720c */ /* 0x000fe20003f86270 */
[----:B------:R-:W-:Y:S01]  /*37c0*/  @!P3 IMAD.IADD R64, R64, 0x1, -R5 ;  /* 0x000000014040b824 */ /* 0x000fe200078e0a05 */
[----:B------:R-:W-:Y:S01]  /*37d0*/  IABS R68, R45 ;  /* 0x0000002d00447213 */ /* 0x000fe20000000000 */
[----:B------:R-:W-:-:S02]  /*37e0*/  VIADD R47, R8, 0x34 ;  /* 0x00000034082f7836 */ /* 0x000fc40000000000 */
[----:B------:R-:W-:Y:S01]  /*37f0*/  @!P1 IMAD.MOV R58, RZ, RZ, -R58 ;  /* 0x000000ffff3a9224 */ /* 0x000fe200078e0a3a */
[----:B------:R-:W-:Y:S01]  /*3800*/  ISETP.GT.U32.AND P3, PT, R5, R64, PT ;  /* 0x000000400500720c */ /* 0x000fe20003f64070 */
[--C-:B------:R-:W-:Y:S01]  /*3810*/  @!P2 IMAD.IADD R56, R56, 0x1, -R5.reuse ;  /* 0x000000013838a824 */ /* 0x100fe200078e0a05 */
[----:B------:R-:W-:Y:S01]  /*3820*/  ISETP.GE.AND P2, PT, R57, RZ, PT ;  /* 0x000000ff3900720c */ /* 0x000fe20003f46270 */
[----:B------:R-:W-:Y:S01]  /*3830*/  VIADD R49, R8, 0x30 ;  /* 0x0000003008317836 */ /* 0x000fe20000000000 */
[----:B------:R-:W-:Y:S01]  /*3840*/  ISETP.GE.AND P1, PT, R45, RZ, PT ;  /* 0x000000ff2d00720c */ /* 0x000fe20003f26270 */
[----:B------:R-:W-:Y:S01]  /*3850*/  IMAD.HI.U32 R45, R7, R68, RZ ;  /* 0x00000044072d7227 */ /* 0x000fe200078e00ff */
[----:B------:R-:W-:Y:S02]  /*3860*/  IABS R70, R47 ;  /* 0x0000002f00467213 */ /* 0x000fe40000000000 */
[----:B------:R-:W-:Y:S01]  /*3870*/  IABS R72, R49 ;  /* 0x0000003100487213 */ /* 0x000fe20000000000 */
[----:B------:R-:W-:Y:S01]  /*3880*/  @!P5 IMAD.MOV R56, RZ, RZ, -R56 ;  /* 0x000000ffff38d224 */ /* 0x000fe200078e0a38 */
[----:B------:R-:W-:Y:S01]  /*3890*/  ISETP.GE.AND P5, PT, R53, RZ, PT ;  /* 0x000000ff3500720c */ /* 0x000fe20003fa6270 */
[--C-:B------:R-:W-:Y:S01]  /*38a0*/  @!P0 IMAD.IADD R60, R60, 0x1, -R5.reuse ;  /* 0x000000013c3c8824 */ /* 0x100fe200078e0a05 */
[----:B------:R-:W-:Y:S01]  /*38b0*/  ISETP.GE.AND P0, PT, R47, RZ, PT ;  /* 0x000000ff2f00720c */ /* 0x000fe20003f06270 */
[----:B------:R-:W-:Y:S01]  /*38c0*/  @!P3 IMAD.IADD R64, R64, 0x1, -R5 ;  /* 0x000000014040b824 */ /* 0x000fe200078e0a05 */
[----:B------:R-:W-:Y:S01]  /*38d0*/  ISETP.GT.U32.AND P3, PT, R5, R66, PT ;  /* 0x000000420500720c */ /* 0x000fe20003f64070 */
[----:B------:R-:W-:-:S04]  /*38e0*/  IMAD.HI.U32 R47, R7, R70, RZ ;  /* 0x00000046072f7227 */ /* 0x000fc800078e00ff */
[----:B------:R-:W-:Y:S02]  /*38f0*/  IMAD.MOV R53, RZ, RZ, -R45 ;  /* 0x000000ffff357224 */ /* 0x000fe400078e0a2d */
[----:B------:R-:W-:Y:S02]  /*3900*/  VIADD R51, R8, 0x2c ;  /* 0x0000002c08337836 */ /* 0x000fe40000000000 */
[----:B------:R-:W-:Y:S02]  /*3910*/  IMAD.MOV R47, RZ, RZ, -R47 ;  /* 0x000000ffff2f7224 */ /* 0x000fe400078e0a2f */
[----:B------:R-:W-:Y:S01]  /*3920*/  IMAD R68, R5, R53, R68 ;  /* 0x0000003505447224 */ /* 0x000fe200078e0244 */
[----:B------:R-:W-:Y:S01]  /*3930*/  IABS R74, R51 ;  /* 0x00000033004a7213 */ /* 0x000fe20000000000 */
[----:B------:R-:W-:Y:S02]  /*3940*/  @!P3 IMAD.IADD R66, R66, 0x1, -R5 ;  /* 0x000000014242b824 */ /* 0x000fe400078e0a05 */
[----:B------:R-:W-:Y:S01]  /*3950*/  @!P2 IMAD.MOV R60, RZ, RZ, -R60 ;  /* 0x000000ffff3ca224 */ /* 0x000fe200078e0a3c */
[----:B------:R-:W-:Y:S01]  /*3960*/  ISETP.GE.AND P2, PT, R49, RZ, PT ;  /* 0x000000ff3100720c */ /* 0x000fe20003f46270 */
[C---:B------:R-:W-:Y:S01]  /*3970*/  IMAD R70, R5.reuse, R47, R70 ;  /* 0x0000002f05467224 */ /* 0x040fe200078e0246 */
[C---:B------:R-:W-:Y:S01]  /*3980*/  ISETP.GT.U32.AND P3, PT, R5.reuse, R66, PT ;  /* 0x000000420500720c */ /* 0x040fe20003f64070 */
[----:B------:R-:W-:Y:S01]  /*3990*/  @!P6 IMAD.MOV R64, RZ, RZ, -R64 ;  /* 0x000000ffff40e224 */ /* 0x000fe200078e0a40 */
[----:B------:R-:W-:Y:S01]  /*39a0*/  ISETP.GT.U32.AND P6, PT, R5, R68, PT ;  /* 0x000000440500720c */ /* 0x000fe20003fc4070 */
[----:B------:R-:W-:-:S04]  /*39b0*/  IMAD.HI.U32 R49, R7, R72, RZ ;  /* 0x0000004807317227 */ /* 0x000fc800078e00ff */
[----:B------:R-:W-:Y:S01]  /*39c0*/  @!P4 IMAD.MOV R62, RZ, RZ, -R62 ;  /* 0x000000ffff3ec224 */ /* 0x000fe200078e0a3e */
[----:B------:R-:W-:Y:S01]  /*39d0*/  ISETP.GE.AND P4, PT, R51, RZ, PT ;  /* 0x000000ff3300720c */ /* 0x000fe20003f86270 */
[----:B------:R-:W-:Y:S02]  /*39e0*/  IMAD.MOV R49, RZ, RZ, -R49 ;  /* 0x000000ffff317224 */ /* 0x000fe400078e0a31 */
[----:B------:R-:W-:-:S04]  /*39f0*/  IMAD.HI.U32 R51, R7, R74, RZ ;  /* 0x0000004a07337227 */ /* 0x000fc800078e00ff */
[----:B------:R-:W-:Y:S01]  /*3a00*/  @!P3 IMAD.IADD R66, R66, 0x1, -R5 ;  /* 0x000000014242b824 */ /* 0x000fe200078e0a05 */
[C---:B------:R-:W-:Y:S01]  /*3a10*/  ISETP.GT.U32.AND P3, PT, R5.reuse, R70, PT ;  /* 0x000000460500720c */ /* 0x040fe20003f64070 */
[C---:B------:R-:W-:Y:S02]  /*3a20*/  IMAD R72, R5.reuse, R49, R72 ;  /* 0x0000003105487224 */ /* 0x040fe400078e0248 */
[----:B------:R-:W-:Y:S02]  /*3a30*/  VIADD R55, R8, 0x28 ;  /* 0x0000002808377836 */ /* 0x000fe40000000000 */
[----:B------:R-:W-:Y:S02]  /*3a40*/  IMAD.MOV R51, RZ, RZ, -R51 ;  /* 0x000000ffff337224 */ /* 0x000fe400078e0a33 */
[----:B------:R-:W-:Y:S01]  /*3a50*/  @!P5 IMAD.MOV R66, RZ, RZ, -R66 ;  /* 0x000000ffff42d224 */ /* 0x000fe200078e0a42 */
[C---:B------:R-:W-:Y:S01]  /*3a60*/  ISETP.GT.U32.AND P5, PT, R5.reuse, R72, PT ;  /* 0x000000480500720c */ /* 0x040fe20003fa4070 */
[----:B------:R-:W-:Y:S01]  /*3a70*/  IMAD R74, R5, R51, R74 ;  /* 0x00000033054a7224 */ /* 0x000fe200078e024a */
[----:B------:R-:W-:Y:S01]  /*3a80*/  IABS R76, R55 ;  /* 0x00000037004c7213 */ /* 0x000fe20000000000 */
[----:B------:R-:W-:-:S02]  /*3a90*/  @!P6 IMAD.IADD R68, R68, 0x1, -R5 ;  /* 0x000000014444e824 */ /* 0x000fc400078e0a05 */
[----:B------:R-:W-:Y:S01]  /*3aa0*/  @!P3 IMAD.IADD R70, R70, 0x1, -R5 ;  /* 0x000000014646b824 */ /* 0x000fe200078e0a05 */
[C---:B------:R-:W-:Y:S01]  /*3ab0*/  ISETP.GT.U32.AND P3, PT, R5.reuse, R74, PT ;  /* 0x0000004a0500720c */ /* 0x040fe20003f64070 */
[----:B------:R-:W-:Y:S01]  /*3ac0*/  VIADD R53, R8, 0x24 ;  /* 0x0000002408357836 */ /* 0x000fe20000000000 */
[----:B------:R-:W-:Y:S01]  /*3ad0*/  ISETP.GT.U32.AND P6, PT, R5, R68, PT ;  /* 0x000000440500720c */ /* 0x000fe20003fc4070 */
[----:B------:R-:W-:-:S03]  /*3ae0*/  IMAD.HI.U32 R45, R7, R76, RZ ;  /* 0x0000004c072d7227 */ /* 0x000fc600078e00ff */
[----:B------:R-:W-:Y:S01]  /*3af0*/  IABS R78, R53 ;  /* 0x00000035004e7213 */ /* 0x000fe20000000000 */
[----:B------:R-:W-:Y:S02]  /*3b00*/  IMAD.MOV R45, RZ, RZ, -R45 ;  /* 0x000000ffff2d7224 */ /* 0x000fe400078e0a2d */
[----:B------:R-:W-:Y:S01]  /*3b10*/  @!P5 IMAD.IADD R72, R72, 0x1, -R5 ;  /* 0x000000014848d824 */ /* 0x000fe200078e0a05 */
[C---:B------:R-:W-:Y:S01]  /*3b20*/  ISETP.GT.U32.AND P5, PT, R5.reuse, R70, PT ;  /* 0x000000460500720c */ /* 0x040fe20003fa4070 */
[----:B------:R-:W-:Y:S02]  /*3b30*/  IMAD R76, R5, R45, R76 ;  /* 0x0000002d054c7224 */ /* 0x000fe400078e024c */
[----:B------:R-:W-:Y:S02]  /*3b40*/  VIADD R57, R8, 0x20 ;  /* 0x0000002008397836 */ /* 0x000fe40000000000 */
[----:B------:R-:W-:-:S03]  /*3b50*/  IMAD.HI.U32 R45, R7, R78, RZ ;  /* 0x0000004e072d7227 */ /* 0x000fc600078e00ff */
[----:B------:R-:W-:Y:S01]  /*3b60*/  IABS R80, R57 ;  /* 0x0000003900507213 */ /* 0x000fe20000000000 */
[--C-:B------:R-:W-:Y:S01]  /*3b70*/  @!P6 IMAD.IADD R68, R68, 0x1, -R5.reuse ;  /* 0x000000014444e824 */ /* 0x100fe200078e0a05 */
[----:B------:R-:W-:Y:S01]  /*3b80*/  ISETP.GE.AND P6, PT, R8, RZ, PT ;  /* 0x000000ff0800720c */ /* 0x000fe20003fc6270 */
[----:B------:R-:W-:Y:S01]  /*3b90*/  @!P3 IMAD.IADD R74, R74, 0x1, -R5 ;  /* 0x000000014a4ab824 */ /* 0x000fe200078e0a05 */
[C---:B------:R-:W-:Y:S01]  /*3ba0*/  ISETP.GT.U32.AND P3, PT, R5.reuse, R72, PT ;  /* 0x000000480500720c */ /* 0x040fe20003f64070 */
[C---:B------:R-:W-:Y:S02]  /*3bb0*/  VIADD R59, R8.reuse, 0x1c ;  /* 0x0000001c083b7836 */ /* 0x040fe40000000000 */
[----:B------:R-:W-:Y:S02]  /*3bc0*/  IMAD.MOV R45, RZ, RZ, -R45 ;  /* 0x000000ffff2d7224 */ /* 0x000fe400078e0a2d */
[----:B------:R-:W-:Y:S01]  /*3bd0*/  @!P1 IMAD.MOV R68, RZ, RZ, -R68 ;  /* 0x000000ffff449224 */ /* 0x000fe200078e0a44 */
[C---:B------:R-:W-:Y:S01]  /*3be0*/  ISETP.GT.U32.AND P1, PT, R5.reuse, R74, PT ;  /* 0x0000004a0500720c */ /* 0x040fe20003f24070 */
[----:B------:R-:W-:Y:S01]  /*3bf0*/  VIADD R63, R8, 0x14 ;  /* 0x00000014083f7836 */ /* 0x000fe20000000000 */
[----:B------:R-:W-:Y:S01]  /*3c00*/  IABS R82, R59 ;  /* 0x0000003b00527213 */ /* 0x000fe20000000000 */
[----:B------:R-:W-:-:S02]  /*3c10*/  IMAD R78, R5, R45, R78 ;  /* 0x0000002d054e7224 */ /* 0x000fc400078e024e */
[----:B------:R-:W-:Y:S01]  /*3c20*/  IMAD.HI.U32 R45, R7, R80, RZ ;  /* 0x00000050072d7227 */ /* 0x000fe200078e00ff */
[----:B------:R-:W-:-:S03]  /*3c30*/  IABS R86, R63 ;  /* 0x0000003f00567213 */ /* 0x000fc60000000000 */
[----:B------:R-:W-:Y:S02]  /*3c40*/  VIADD R61, R8, 0x18 ;  /* 0x00000018083d7836 */ /* 0x000fe40000000000 */
[----:B------:R-:W-:Y:S01]  /*3c50*/  @!P5 IMAD.IADD R70, R70, 0x1, -R5 ;  /* 0x000000014646d824 */ /* 0x000fe200078e0a05 */
[----:B------:R-:W-:Y:S01]  /*3c60*/  ISETP.GT.U32.AND P5, PT, R5, R76, PT ;  /* 0x0000004c0500720c */ /* 0x000fe20003fa4070 */
[----:B------:R-:W-:Y:S01]  /*3c70*/  IMAD.MOV R45, RZ, RZ, -R45 ;  /* 0x000000ffff2d7224 */ /* 0x000fe200078e0a2d */
[----:B------:R-:W-:Y:S01]  /*3c80*/  IABS R84, R61 ;  /* 0x0000003d00547213 */ /* 0x000fe20000000000 */
[----:B------:R-:W-:-:S04]  /*3c90*/  IMAD.HI.U32 R47, R7, R82, RZ ;  /* 0x00000052072f7227 */ /* 0x000fc800078e00ff */
[----:B------:R-:W-:Y:S02]  /*3ca0*/  IMAD R80, R5, R45, R80 ;  /* 0x0000002d05507224 */ /* 0x000fe400078e0250 */
[----:B------:R-:W-:-:S04]  /*3cb0*/  IMAD.HI.U32 R51, R7, R86, RZ ;  /* 0x0000005607337227 */ /* 0x000fc800078e00ff */
[----:B------:R-:W-:Y:S02]  /*3cc0*/  IMAD.MOV R47, RZ, RZ, -R47 ;  /* 0x000000ffff2f7224 */ /* 0x000fe400078e0a2f */
[----:B------:R-:W-:Y:S01]  /*3cd0*/  @!P3 IMAD.IADD R72, R72, 0x1, -R5 ;  /* 0x000000014848b824 */ /* 0x000fe200078e0a05 */
[----:B------:R-:W-:Y:S01]  /*3ce0*/  ISETP.GT.U32.AND P3, PT, R5, R78, PT ;  /* 0x0000004e0500720c */ /* 0x000fe20003f64070 */
[----:B------:R-:W-:-:S04]  /*3cf0*/  IMAD.HI.U32 R49, R7, R84, RZ ;  /* 0x0000005407317227 */ /* 0x000fc800078e00ff */
[----:B------:R-:W-:Y:S01]  /*3d00*/  @!P1 IMAD.IADD R74, R74, 0x1, -R5 ;  /* 0x000000014a4a9824 */ /* 0x000fe200078e0a05 */
[C---:B------:R-:W-:Y:S01]  /*3d10*/  ISETP.GT.U32.AND P1, PT, R5.reuse, R80, PT ;  /* 0x000000500500720c */ /* 0x040fe20003f24070 */
[----:B------:R-:W-:Y:S02]  /*3d20*/  IMAD.MOV R51, RZ, RZ, -R51 ;  /* 0x000000ffff337224 */ /* 0x000fe400078e0a33 */
[C---:B------:R-:W-:Y:S02]  /*3d30*/  IMAD R82, R5.reuse, R47, R82 ;  /* 0x0000002f05527224 */ /* 0x040fe400078e0252 */
[----:B------:R-:W-:Y:S02]  /*3d40*/  IMAD.MOV R49, RZ, RZ, -R49 ;  /* 0x000000ffff317224 */ /* 0x000fe400078e0a31 */
[C---:B------:R-:W-:Y:S02]  /*3d50*/  IMAD R86, R5.reuse, R51, R86 ;  /* 0x0000003305567224 */ /* 0x040fe400078e0256 */
[----:B------:R-:W-:Y:S01]  /*3d60*/  @!P5 IMAD.IADD R76, R76, 0x1, -R5 ;  /* 0x000000014c4cd824 */ /* 0x000fe200078e0a05 */
[----:B------:R-:W-:Y:S01]  /*3d70*/  ISETP.GT.U32.AND P5, PT, R5, R82, PT ;  /* 0x000000520500720c */ /* 0x000fe20003fa4070 */
[----:B------:R-:W-:-:S02]  /*3d80*/  VIADD R51, R8, 0x10 ;  /* 0x0000001008337836 */ /* 0x000fc40000000000 */
[C---:B------:R-:W-:Y:S02]  /*3d90*/  IMAD R84, R5.reuse, R49, R84 ;  /* 0x0000003105547224 */ /* 0x040fe400078e0254 */
[C---:B------:R-:W-:Y:S01]  /*3da0*/  VIADD R65, R8.reuse, 0xc ;  /* 0x0000000c08417836 */ /* 0x040fe20000000000 */
[----:B------:R-:W-:Y:S01]  /*3db0*/  IABS R88, R51 ;  /* 0x0000003300587213 */ /* 0x000fe20000000000 */
[C---:B------:R-:W-:Y:S02]  /*3dc0*/  VIADD R67, R8.reuse, 0x8 ;  /* 0x0000000808437836 */ /* 0x040fe40000000000 */
[----:B------:R-:W-:Y:S01]  /*3dd0*/  VIADD R69, R8, 0x4 ;  /* 0x0000000408457836 */ /* 0x000fe20000000000 */
[----:B------:R-:W-:Y:S01]  /*3de0*/  IABS R90, R65 ;  /* 0x00000041005a7213 */ /* 0x000fe20000000000 */
[--C-:B------:R-:W-:Y:S01]  /*3df0*/  @!P3 IMAD.IADD R78, R78, 0x1, -R5.reuse ;  /* 0x000000014e4eb824 */ /* 0x100fe200078e0a05 */
[----:B------:R-:W-:Y:S01]  /*3e00*/  ISETP.GT.U32.AND P3, PT, R5, R84, PT ;  /* 0x000000540500720c */ /* 0x000fe20003f64070 */
[----:B------:R-:W-:Y:S01]  /*3e10*/  @!P1 IMAD.IADD R80, R80, 0x1, -R5 ;  /* 0x0000000150509824 */ /* 0x000fe200078e0a05 */
[----:B------:R-:W-:Y:S01]  /*3e20*/  IABS R92, R67 ;  /* 0x00000043005c7213 */ /* 0x000fe20000000000 */
[----:B------:R-:W-:Y:S01]  /*3e30*/  IMAD.HI.U32 R8, R7, R88, RZ ;  /* 0x0000005807087227 */ /* 0x000fe200078e00ff */
[----:B------:R-:W-:-:S02]  /*3e40*/  IABS R94, R69 ;  /* 0x00000045005e7213 */ /* 0x000fc40000000000 */
[----:B------:R-:W-:Y:S01]  /*3e50*/  ISETP.GT.U32.AND P1, PT, R5, R86, PT ;  /* 0x000000560500720c */ /* 0x000fe20003f24070 */
[----:B------:R-:W-:-:S04]  /*3e60*/  IMAD.HI.U32 R45, R7, R90, RZ ;  /* 0x0000005a072d7227 */ /* 0x000fc800078e00ff */
[----:B------:R-:W-:-:S04]  /*3e70*/  IMAD.HI.U32 R47, R7, R92, RZ ;  /* 0x0000005c072f7227 */ /* 0x000fc800078e00ff */
[----:B------:R-:W-:Y:S01]  /*3e80*/  @!P0 IMAD.MOV R70, RZ, RZ, -R70 ;  /* 0x000000ffff468224 */ /* 0x000fe200078e0a46 */
[C---:B------:R-:W-:Y:S01]  /*3e90*/  ISETP.GT.U32.AND P0, PT, R5.reuse, R76, PT ;  /* 0x0000004c0500720c */ /* 0x040fe20003f04070 */
[----:B------:R-:W-:Y:S01]  /*3ea0*/  @!P2 IMAD.MOV R72, RZ, RZ, -R72 ;  /* 0x000000ffff48a224 */ /* 0x000fe200078e0a48 */
[----:B------:R-:W-:Y:S01]  /*3eb0*/  ISETP.GT.U32.AND P2, PT, R5, R80, PT ;  /* 0x000000500500720c */ /* 0x000fe20003f44070 */
[----:B------:R-:W-:-:S04]  /*3ec0*/  IMAD.HI.U32 R49, R7, R94, RZ ;  /* 0x0000005e07317227 */ /* 0x000fc800078e00ff */
[----:B------:R-:W-:Y:S01]  /*3ed0*/  @!P5 IMAD.IADD R82, R82, 0x1, -R5 ;  /* 0x000000015252d824 */ /* 0x000fe200078e0a05 */
[----:B------:R-:W-:Y:S01]  /*3ee0*/  ISETP.GT.U32.AND P5, PT, R5, R78, PT ;  /* 0x0000004e0500720c */ /* 0x000fe20003fa4070 */
[----:B------:R-:W-:Y:S02]  /*3ef0*/  IMAD.MOV R8, RZ, RZ, -R8 ;  /* 0x000000ffff087224 */ /* 0x000fe400078e0a08 */
[----:B------:R-:W-:-:S04]  /*3f00*/  IMAD.HI.U32 R7, R7, R96, RZ ;  /* 0x0000006007077227 */ /* 0x000fc800078e00ff */
[----:B------:R-:W-:Y:S02]  /*3f10*/  IMAD.MOV R45, RZ, RZ, -R45 ;  /* 0x000000ffff2d7224 */ /* 0x000fe400078e0a2d */
[----:B------:R-:W-:Y:S02]  /*3f20*/  IMAD.MOV R47, RZ, RZ, -R47 ;  /* 0x000000ffff2f7224 */ /* 0x000fe400078e0a2f */
[----:B------:R-:W-:Y:S02]  /*3f30*/  IMAD.MOV R49, RZ, RZ, -R49 ;  /* 0x000000ffff317224 */ /* 0x000fe400078e0a31 */
[C---:B------:R-:W-:Y:S02]  /*3f40*/  IMAD R8, R5.reuse, R8, R88 ;  /* 0x0000000805087224 */ /* 0x040fe400078e0258 */
[----:B------:R-:W-:Y:S02]  /*3f50*/  IMAD.MOV R7, RZ, RZ, -R7 ;  /* 0x000000ffff077224 */ /* 0x000fe400078e0a07 */
[C---:B------:R-:W-:Y:S01]  /*3f60*/  IMAD R88, R5.reuse, R45, R90 ;  /* 0x0000002d05587224 */ /* 0x040fe200078e025a */
[----:B------:R-:W-:Y:S01]  /*3f70*/  SHF.R.S32.HI R45, RZ, 0x2, R154 ;  /* 0x00000002ff2d7819 */ /* 0x000fe2000001149a */
[----:B------:R-:W-:Y:S01]  /*3f80*/  @!P3 IMAD.IADD R84, R84, 0x1, -R5 ;  /* 0x000000015454b824 */ /* 0x000fe200078e0a05 */
[C---:B------:R-:W-:Y:S01]  /*3f90*/  ISETP.GT.U32.AND P3, PT, R5.reuse, R82, PT ;  /* 0x000000520500720c */ /* 0x040fe20003f64070 */
[----:B------:R-:W-:Y:S01]  /*3fa0*/  IMAD R90, R5, R47, R92 ;  /* 0x0000002f055a7224 */ /* 0x000fe200078e025c */
[----:B------:R-:W-:Y:S01]  /*3fb0*/  SGXT R45, R45, 0x1 ;  /* 0x000000012d2d781a */ /* 0x000fe20000000200 */
[----:B------:R-:W-:-:S02]  /*3fc0*/  IMAD R92, R5, R49, R94 ;  /* 0x00000031055c7224 */ /* 0x000fc400078e025e */
[--C-:B------:R-:W-:Y:S02]  /*3fd0*/  @!P1 IMAD.IADD R86, R86, 0x1, -R5.reuse ;  /* 0x0000000156569824 */ /* 0x100fe400078e0a05 */
[C---:B------:R-:W-:Y:S01]  /*3fe0*/  IMAD R94, R5.reuse, R7, R96 ;  /* 0x00000007055e7224 */ /* 0x040fe200078e0260 */
[----:B------:R-:W-:Y:S01]  /*3ff0*/  SHF.R.S32.HI R7, RZ, 0x1f, R190 ;  /* 0x0000001fff077819 */ /* 0x000fe200000114be */
[----:B------:R-:W-:Y:S01]  /*4000*/  @!P4 IMAD.MOV R74, RZ, RZ, -R74 ;  /* 0x000000ffff4ac224 */ /* 0x000fe200078e0a4a */
[C---:B------:R-:W-:Y:S01]  /*4010*/  ISETP.GT.U32.AND P4, PT, R5.reuse, R84, PT ;  /* 0x000000540500720c */ /* 0x040fe20003f84070 */
[--C-:B------:R-:W-:Y:S01]  /*4020*/  @!P0 IMAD.IADD R76, R76, 0x1, -R5.reuse ;  /* 0x000000014c4c8824 */ /* 0x100fe200078e0a05 */
[C---:B------:R-:W-:Y:S01]  /*4030*/  ISETP.GT.U32.AND P1, PT, R5.reuse, R86, PT ;  /* 0x000000560500720c */ /* 0x040fe20003f24070 */
[--C-:B------:R-:W-:Y:S01]  /*4040*/  @!P2 IMAD.IADD R80, R80, 0x1, -R5.reuse ;  /* 0x000000015050a824 */ /* 0x100fe200078e0a05 */
[C---:B------:R-:W-:Y:S01]  /*4050*/  ISETP.GT.U32.AND P0, PT, R5.reuse, R8, PT ;  /* 0x000000080500720c */ /* 0x040fe20003f04070 */
[--C-:B------:R-:W-:Y:S01]  /*4060*/  @!P5 IMAD.IADD R78, R78, 0x1, -R5.reuse ;  /* 0x000000014e4ed824 */ /* 0x100fe200078e0a05 */
[C---:B------:R-:W-:Y:S01]  /*4070*/  ISETP.GT.U32.AND P2, PT, R5.reuse, R94, PT ;  /* 0x0000005e0500720c */ /* 0x040fe20003f44070 */
[--C-:B------:R-:W-:Y:S01]  /*4080*/  @!P3 IMAD.IADD R82, R82, 0x1, -R5.reuse ;  /* 0x000000015252b824 */ /* 0x100fe200078e0a05 */
[C---:B------:R-:W-:Y:S01]  /*4090*/  ISETP.GT.U32.AND P5, PT, R5.reuse, R88, PT ;  /* 0x000000580500720c */ /* 0x040fe20003fa4070 */
[----:B------:R-:W-:Y:S01]  /*40a0*/  IMAD R0, R0, UR7, RZ ;  /* 0x0000000700007c24 */ /* 0x000fe2000f8e02ff */
[----:B------:R-:W-:Y:S01]  /*40b0*/  ISETP.GT.U32.AND P3, PT, R5, R90, PT ;  /* 0x0000005a0500720c */ /* 0x000fe20003f64070 */
[----:B------:R-:W-:Y:S01]  /*40c0*/  ULDC UR7, c[0x0][0x238] ;  /* 0x00008e0000077ab9 */ /* 0x000fe20000000800 */
[----:B------:R-:W-:Y:S01]  /*40d0*/  LEA.HI R190, R7, R190, RZ, 0x5 ;  /* 0x000000be07be7211 */ /* 0x000fe200078f28ff */
[--C-:B------:R-:W-:Y:S01]  /*40e0*/  @!P4 IMAD.IADD R84, R84, 0x1, -R5.reuse ;  /* 0x000000015454c824 */ /* 0x100fe200078e0a05 */
[----:B------:R-:W-:Y:S01]  /*40f0*/  ISETP.GT.U32.AND P4, PT, R5, R92, PT ;  /* 0x0000005c0500720c */ /* 0x000fe20003f84070 */
[--C-:B------:R-:W-:Y:S01]  /*4100*/  @!P1 IMAD.IADD R86, R86, 0x1, -R5.reuse ;  /* 0x0000000156569824 */ /* 0x100fe200078e0a05 */
[----:B------:R-:W-:Y:S01]  /*4110*/  ISETP.GE.AND P1, PT, R55, RZ, PT ;  /* 0x000000ff3700720c */ /* 0x000fe20003f26270 */
        /* <DEDUP_REMOVED lines=8> */
[----:B------:R-:W-:Y:S01]  /*41a0*/  IMAD.SHL.U32 R7, R154, 0x20, RZ ;  /* 0x000000209a077824 */ /* 0x000fe200078e00ff */
[----:B------:R-:W-:Y:S01]  /*41b0*/  LOP3.LUT R96, R45, 0x90, RZ, 0xc0, !PT ;  /* 0x000000902d607812 */ /* 0x000fe200078ec0ff */
[----:B------:R-:W-:Y:S01]  /*41c0*/  @!P4 IMAD.IADD R92, R92, 0x1, -R5 ;  /* 0x000000015c5cc824 */ /* 0x000fe200078e0a05 */
[C---:B------:R-:W-:Y:S01]  /*41d0*/  ISETP.GT.U32.AND P4, PT, R5.reuse, R94, PT ;  /* 0x0000005e0500720c */ /* 0x040fe20003f84070 */
[----:B------:R-:W-:Y:S01]  /*41e0*/  @!P1 IMAD.MOV R76, RZ, RZ, -R76 ;  /* 0x000000ffff4c9224 */ /* 0x000fe200078e0a4c */
[C---:B------:R-:W-:Y:S01]  /*41f0*/  ISETP.GT.U32.AND P1, PT, R5.reuse, R8, PT ;  /* 0x000000080500720c */ /* 0x040fe20003f24070 */
[----:B------:R-:W-:Y:S01]  /*4200*/  @!P0 IMAD.MOV R78, RZ, RZ, -R78 ;  /* 0x000000ffff4e8224 */ /* 0x000fe200078e0a4e */
[C---:B------:R-:W-:Y:S01]  /*4210*/  ISETP.GT.U32.AND P0, PT, R5.reuse, R88, PT ;  /* 0x000000580500720c */ /* 0x040fe20003f04070 */
[----:B------:R-:W-:Y:S01]  /*4220*/  @!P2 IMAD.MOV R82, RZ, RZ, -R82 ;  /* 0x000000ffff52a224 */ /* 0x000fe200078e0a52 */
[C---:B------:R-:W-:Y:S01]  /*4230*/  ISETP.GT.U32.AND P2, PT, R5.reuse, R90, PT ;  /* 0x0000005a0500720c */ /* 0x040fe20003f44070 */
[----:B------:R-:W-:Y:S01]  /*4240*/  @!P5 IMAD.MOV R80, RZ, RZ, -R80 ;  /* 0x000000ffff50d224 */ /* 0x000fe200078e0a50 */
[----:B------:R-:W-:Y:S01]  /*4250*/  ISETP.GT.U32.AND P5, PT, R5, R92, PT ;  /* 0x0000005c0500720c */ /* 0x000fe20003fa4070 */
[----:B------:R-:W-:Y:S01]  /*4260*/  @!P3 IMAD.MOV R84, RZ, RZ, -R84 ;  /* 0x000000ffff54b224 */ /* 0x000fe200078e0a54 */
[----:B------:R-:W-:-:S02]  /*4270*/  ISETP.GE.AND P3, PT, R63, RZ, PT ;  /* 0x000000ff3f00720c */ /* 0x000fc40003f66270 */
[----:B------:R-:W-:Y:S01]  /*4280*/  LOP3.LUT R152, R96, 0xf60, R7, 0xf8, !PT ;  /* 0x00000f6060987812 */ /* 0x000fe200078ef807 */
        /* <DEDUP_REMOVED lines=8> */
[----:B------:R-:W-:Y:S01]  /*4310*/  @!P5 IMAD.IADD R92, R92, 0x1, -R5 ;  /* 0x000000015c5cd824 */ /* 0x000fe200078e0a05 */
[----:B------:R-:W-:Y:S01]  /*4320*/  ISETP.NE.AND P5, PT, R3, RZ, PT ;  /* 0x000000ff0300720c */ /* 0x000fe20003fa5270 */
[----:B------:R-:W-:Y:S01]  /*4330*/  @!P3 IMAD.MOV R86, RZ, RZ, -R86 ;  /* 0x000000ffff56b224 */ /* 0x000fe200078e0a56 */
[----:B------:R-:W-:Y:S01]  /*4340*/  LOP3.LUT R3, RZ, R3, RZ, 0x33, !PT ;  /* 0x00000003ff037212 */ /* 0x000fe200078e33ff */
[----:B------:R-:W-:Y:S01]  /*4350*/  @!P6 IMAD.MOV R94, RZ, RZ, -R94 ;  /* 0x000000ffff5ee224 */ /* 0x000fe200078e0a5e */
[----:B------:R-:W-:Y:S01]  /*4360*/  CS2R R96, SRZ ;  /* 0x0000000000607805 */ /* 0x000fe2000001ff00 */
[----:B------:R-:W-:Y:S01]  /*4370*/  @!P4 IMAD.MOV R90, RZ, RZ, -R90 ;  /* 0x000000ffff5ac224 */ /* 0x000fe200078e0a5a */
[C---:B------:R-:W-:Y:S01]  /*4380*/  SEL R2, R3.reuse, R2, !P5 ;  /* 0x0000000203027207 */ /* 0x040fe20006800000 */
[----:B------:R-:W-:Y:S01]  /*4390*/  @!P1 IMAD.MOV R8, RZ, RZ, -R8 ;  /* 0x000000ffff089224 */ /* 0x000fe200078e0a08 */
[C---:B------:R-:W-:Y:S01]  /*43a0*/  SEL R6, R3.reuse, R6, !P5 ;  /* 0x0000000603067207 */ /* 0x040fe20006800000 */
[----:B------:R-:W-:Y:S01]  /*43b0*/  @!P0 IMAD.MOV R88, RZ, RZ, -R88 ;  /* 0x000000ffff588224 */ /* 0x000fe200078e0a58 */
[C---:B------:R-:W-:Y:S01]  /*43c0*/  SEL R11, R3.reuse, R11, !P5 ;  /* 0x0000000b030b7207 */ /* 0x040fe20006800000 */
[----:B------:R-:W-:Y:S01]  /*43d0*/  IMAD R192, R2, UR4, RZ ;  /* 0x0000000402c07c24 */ /* 0x000fe2000f8e02ff */
[C---:B------:R-:W-:Y:S01]  /*43e0*/  SEL R9, R3.reuse, R9, !P5 ;  /* 0x0000000903097207 */ /* 0x040fe20006800000 */
[----:B------:R-:W-:Y:S01]  /*43f0*/  @!P2 IMAD.MOV R92, RZ, RZ, -R92 ;  /* 0x000000ffff5ca224 */ /* 0x000fe200078e0a5c */
[C---:B------:R-:W-:Y:S01]  /*4400*/  SEL R12, R3.reuse, R12, !P5 ;  /* 0x0000000c030c7207 */ /* 0x040fe20006800000 */
[----:B------:R-:W-:Y:S01]  /*4410*/  IMAD R6, R6, UR4, RZ ;  /* 0x0000000406067c24 */ /* 0x000fe2000f8e02ff */
[----:B------:R-:W-:Y:S01]  /*4420*/  SEL R10, R3, R10, !P5 ;  /* 0x0000000a030a7207 */ /* 0x000fe20006800000 */
[----:B------:R-:W-:Y:S01]  /*4430*/  IMAD R11, R11, UR4, RZ ;  /* 0x000000040b0b7c24 */ /* 0x000fe2000f8e02ff */
[----:B------:R-:W-:Y:S01]  /*4440*/  SEL R14, R3, R14, !P5 ;  /* 0x0000000e030e7207 */ /* 0x000fe20006800000 */
[----:B------:R-:W-:Y:S01]  /*4450*/  IMAD R9, R9, UR4, RZ ;  /* 0x0000000409097c24 */ /* 0x000fe2000f8e02ff */
[C---:B------:R-:W-:Y:S01]  /*4460*/  SEL R13, R3.reuse, R13, !P5 ;  /* 0x0000000d030d7207 */ /* 0x040fe20006800000 */
[----:B------:R-:W-:Y:S01]  /*4470*/  IMAD R12, R12, UR4, RZ ;  /* 0x000000040c0c7c24 */ /* 0x000fe2000f8e02ff */
[C---:B------:R-:W-:Y:S01]  /*4480*/  SEL R16, R3.reuse, R16, !P5 ;  /* 0x0000001003107207 */ /* 0x040fe20006800000 */
[----:B------:R-:W-:Y:S01]  /*4490*/  IMAD R10, R10, UR4, RZ ;  /* 0x000000040a0a7c24 */ /* 0x000fe2000f8e02ff */
[C---:B------:R-:W-:Y:S01]  /*44a0*/  SEL R17, R3.reuse, R17, !P5 ;  /* 0x0000001103117207 */ /* 0x040fe20006800000 */
[----:B------:R-:W-:Y:S01]  /*44b0*/  IMAD R14, R14, UR4, RZ ;  /* 0x000000040e0e7c24 */ /* 0x000fe2000f8e02ff */
[----:B------:R-:W-:Y:S01]  /*44c0*/  SEL R15, R3, R15, !P5 ;  /* 0x0000000f030f7207 */ /* 0x000fe20006800000 */
[----:B------:R-:W-:Y:S01]  /*44d0*/  IMAD R13, R13, UR4, RZ ;  /* 0x000000040d0d7c24 */ /* 0x000fe2000f8e02ff */
[C---:B------:R-:W-:Y:S01]  /*44e0*/  SEL R19, R3.reuse, R19, !P5 ;  /* 0x0000001303137207 */ /* 0x040fe20006800000 */
[----:B------:R-:W-:Y:S01]  /*44f0*/  IMAD R16, R16, UR4, RZ ;  /* 0x0000000410107c24 */ /* 0x000fe2000f8e02ff */
[----:B------:R-:W-:Y:S01]  /*4500*/  SEL R18, R3, R18, !P5 ;  /* 0x0000001203127207 */ /* 0x000fe20006800000 */
[----:B------:R-:W-:Y:S01]  /*4510*/  IMAD R17, R17, UR4, RZ ;  /* 0x0000000411117c24 */ /* 0x000fe2000f8e02ff */
[----:B------:R-:W-:Y:S01]  /*4520*/  SEL R21, R3, R21, !P5 ;  /* 0x0000001503157207 */ /* 0x000fe20006800000 */
[----:B------:R-:W-:Y:S01]  /*4530*/  IMAD R15, R15, UR4, RZ ;  /* 0x000000040f0f7c24 */ /* 0x000fe2000f8e02ff */
[----:B------:R-:W-:Y:S01]  /*4540*/  SHF.R.S32.HI R191, RZ, 0x1f, R192 ;  /* 0x0000001fffbf7819 */ /* 0x000fe200000114c0 */
[----:B------:R-:W-:Y:S01]  /*4550*/  IMAD R19, R19, UR4, RZ ;  /* 0x0000000413137c24 */ /* 0x000fe2000f8e02ff */
[----:B------:R-:W-:Y:S01]  /*4560*/  SEL R20, R3, R20, !P5 ;  /* 0x0000001403147207 */ /* 0x000fe20006800000 */
[----:B------:R-:W-:Y:S01]  /*4570*/  IMAD R18, R18, UR4, RZ ;  /* 0x0000000412127c24 */ /* 0x000fe2000f8e02ff */
[----:B------:R-:W-:Y:S01]  /*4580*/  IADD3 R192, P4, R192, UR10, RZ ;  /* 0x0000000ac0c07c10 */ /* 0x000fe2000ff9e0ff */
[----:B------:R-:W-:Y:S01]  /*4590*/  IMAD R21, R21, UR4, RZ ;  /* 0x0000000415157c24 */ /* 0x000fe2000f8e02ff */
[C---:B------:R-:W-:Y:S01]  /*45a0*/  SEL R22, R3.reuse, R22, !P5 ;  /* 0x0000001603167207 */ /* 0x040fe20006800000 */
[----:B------:R-:W-:Y:S01]  /*45b0*/  IMAD R20, R20, UR4, RZ ;  /* 0x0000000414147c24 */ /* 0x000fe2000f8e02ff */
[----:B------:R-:W-:-:S02]  /*45c0*/  SEL R23, R3, R23, !P5 ;  /* 0x0000001703177207 */ /* 0x000fc40006800000 */
        /* <DEDUP_REMOVED lines=94> */
[----:B------:R-:W-:Y:S01]  /*4bb0*/  SHF.R.S32.HI R193, RZ, 0x1f, R6 ;  /* 0x0000001fffc17819 */ /* 0x000fe20000011406 */
[----:B------:R-:W-:Y:S01]  /*4bc0*/  IMAD R3, R92, UR4, RZ ;  /* 0x000000045c037c24 */ /* 0x000fe2000f8e02ff */
[----:B------:R-:W-:Y:S01]  /*4bd0*/  IADD3 R194, P6, R6, UR10, RZ ;  /* 0x0000000a06c27c10 */ /* 0x000fe2000ffde0ff */
[----:B------:R-:W-:Y:S01]  /*4be0*/  IMAD R2, R94, UR4, RZ ;  /* 0x000000045e027c24 */ /* 0x000fe2000f8e02ff */
[----:B------:R-:W-:Y:S01]  /*4bf0*/  SHF.R.S32.HI R197, RZ, 0x1f, R11 ;  /* 0x0000001fffc57819 */ /* 0x000fe2000001140b */
[----:B------:R-:W-:Y:S01]  /*4c00*/  UIADD3 UR4, UR6, 0x2000, URZ ;  /* 0x0000200006047890 */ /* 0x000fe2000fffe03f */
[----:B------:R-:W-:-:S02]  /*4c10*/  IADD3 R198, P3, R11, UR10, RZ ;  /* 0x0000000a0bc67c10 */ /* 0x000fc4000ff7e0ff */
[----:B------:R-:W-:Y:S02]  /*4c20*/  CS2R R92, SRZ ;  /* 0x00000000005c7805 */ /* 0x000fe4000001ff00 */
[----:B------:R-:W-:Y:S01]  /*4c30*/  SHF.R.S32.HI R195, RZ, 0x1f, R9 ;  /* 0x0000001fffc37819 */ /* 0x000fe20000011409 */
[----:B------:R-:W-:Y:S01]  /*4c40*/  USHF.R.U32.HI UR4, URZ, 0x4, UR4 ;  /* 0x000000043f047899 */ /* 0x000fe20008011604 */
[----:B------:R-:W-:Y:S02]  /*4c50*/  IADD3 R196, P5, R9, UR10, RZ ;  /* 0x0000000a09c47c10 */ /* 0x000fe4000ffbe0ff */
[----:B------:R-:W-:Y:S02]  /*4c60*/  CS2R R94, SRZ ;  /* 0x00000000005e7805 */ /* 0x000fe4000001ff00 */
[----:B------:R-:W-:Y:S01]  /*4c70*/  SHF.R.S32.HI R199, RZ, 0x1f, R12 ;  /* 0x0000001fffc77819 */ /* 0x000fe2000001140c */
[----:B------:R-:W-:Y:S01]  /*4c80*/  USGXT.U32 UR4, UR4, 0xe ;  /* 0x0000000e0404789a */ /* 0x000fe20008000000 */
[----:B------:R-:W-:-:S02]  /*4c90*/  IADD3 R200, P2, R12, UR10, RZ ;  /* 0x0000000a0cc87c10 */ /* 0x000fc4000ff5e0ff */
[----:B------:R-:W-:Y:S02]  /*4ca0*/  SHF.R.S32.HI R201, RZ, 0x1f, R10 ;  /* 0x0000001fffc97819 */ /* 0x000fe4000001140a */
[----:B------:R-:W-:Y:S02]  /*4cb0*/  IADD3 R202, P1, R10, UR10, RZ ;  /* 0x0000000a0aca7c10 */ /* 0x000fe4000ff3e0ff */
[----:B------:R-:W-:Y:S02]  /*4cc0*/  SHF.R.S32.HI R203, RZ, 0x1f, R14 ;  /* 0x0000001fffcb7819 */ /* 0x000fe4000001140e */
[----:B------:R-:W-:Y:S02]  /*4cd0*/  IADD3 R204, P0, R14, UR10, RZ ;  /* 0x0000000a0ecc7c10 */ /* 0x000fe4000ff1e0ff */
[----:B------:R-:W-:Y:S02]  /*4ce0*/  IADD3.X R191, R191, UR11, RZ, P4, !PT ;  /* 0x0000000bbfbf7c10 */ /* 0x000fe4000a7fe4ff */
[----:B------:R-:W-:-:S02]  /*4cf0*/  SHF.R.S32.HI R205, RZ, 0x1f, R13 ;  /* 0x0000001fffcd7819 */ /* 0x000fc4000001140d */
[----:B------:R-:W-:Y:S02]  /*4d00*/  IADD3 R206, P4, R13, UR10, RZ ;  /* 0x0000000a0dce7c10 */ /* 0x000fe4000ff9e0ff */
[----:B------:R-:W-:Y:S02]  /*4d10*/  IADD3.X R193, R193, UR11, RZ, P6, !PT ;  /* 0x0000000bc1c17c10 */ /* 0x000fe4000b7fe4ff */
[----:B------:R-:W-:Y:S02]  /*4d20*/  IADD3.X R197, R197, UR11, RZ, P3, !PT ;  /* 0x0000000bc5c57c10 */ /* 0x000fe40009ffe4ff */
[----:B------:R-:W-:Y:S02]  /*4d30*/  SHF.R.S32.HI R207, RZ, 0x1f, R16 ;  /* 0x0000001fffcf7819 */ /* 0x000fe40000011410 */
[----:B------:R-:W-:Y:S02]  /*4d40*/  IADD3 R208, P6, R16, UR10, RZ ;  /* 0x0000000a10d07c10 */ /* 0x000fe4000ffde0ff */
[----:B------:R-:W-:-:S02]  /*4d50*/  IADD3.X R195, R195, UR11, RZ, P5, !PT ;  /* 0x0000000bc3c37c10 */ /* 0x000fc4000affe4ff */
[----:B------:R-:W-:Y:S02]  /*4d60*/  SHF.R.S32.HI R211, RZ, 0x1f, R17 ;  /* 0x0000001fffd37819 */ /* 0x000fe40000011411 */
[----:B------:R-:W-:Y:S02]  /*4d70*/  IADD3 R212, P3, R17, UR10, RZ ;  /* 0x0000000a11d47c10 */ /* 0x000fe4000ff7e0ff */
[----:B------:R-:W-:Y:S02]  /*4d80*/  IADD3.X R199, R199, UR11, RZ, P2, !PT ;  /* 0x0000000bc7c77c10 */ /* 0x000fe400097fe4ff */
[----:B------:R-:W-:Y:S02]  /*4d90*/  SHF.R.S32.HI R209, RZ, 0x1f, R15 ;  /* 0x0000001fffd17819 */ /* 0x000fe4000001140f */
[----:B------:R-:W-:Y:S02]  /*4da0*/  IADD3 R210, P5, R15, UR10, RZ ;  /* 0x0000000a0fd27c10 */ /* 0x000fe4000ffbe0ff */
[----:B------:R-:W-:-:S02]  /*4db0*/  SHF.R.S32.HI R213, RZ, 0x1f, R19 ;  /* 0x0000001fffd57819 */ /* 0x000fc40000011413 */
[----:B------:R-:W-:Y:S02]  /*4dc0*/  IADD3 R214, P2, R19, UR10, RZ ;  /* 0x0000000a13d67c10 */ /* 0x000fe4000ff5e0ff */
[----:B------:R-:W-:Y:S02]  /*4dd0*/  IADD3.X R201, R201, UR11, RZ, P1, !PT ;  /* 0x0000000bc9c97c10 */ /* 0x000fe40008ffe4ff */
[----:B------:R-:W-:Y:S02]  /*4de0*/  SHF.R.S32.HI R215, RZ, 0x1f, R18 ;  /* 0x0000001fffd77819 */ /* 0x000fe40000011412 */
[----:B------:R-:W-:Y:S02]  /*4df0*/  IADD3 R216, P1, R18, UR10, RZ ;  /* 0x0000000a12d87c10 */ /* 0x000fe4000ff3e0ff */
[----:B------:R-:W-:Y:S02]  /*4e00*/  IADD3.X R203, R203, UR11, RZ, P0, !PT ;  /* 0x0000000bcbcb7c10 */ /* 0x000fe400087fe4ff */
[----:B------:R-:W-:-:S02]  /*4e10*/  SHF.R.S32.HI R217, RZ, 0x1f, R21 ;  /* 0x0000001fffd97819 */ /* 0x000fc40000011415 */
[----:B------:R-:W-:Y:S02]  /*4e20*/  IADD3 R218, P0, R21, UR10, RZ ;  /* 0x0000000a15da7c10 */ /* 0x000fe4000ff1e0ff */
[----:B------:R-:W-:Y:S02]  /*4e30*/  IADD3.X R205, R205, UR11, RZ, P4, !PT ;  /* 0x0000000bcdcd7c10 */ /* 0x000fe4000a7fe4ff */
[----:B------:R-:W-:Y:S02]  /*4e40*/  SHF.R.S32.HI R219, RZ, 0x1f, R20 ;  /* 0x0000001fffdb7819 */ /* 0x000fe40000011414 */
[----:B------:R-:W-:Y:S02]  /*4e50*/  IADD3 R220, P4, R20, UR10, RZ ;  /* 0x0000000a14dc7c10 */ /* 0x000fe4000ff9e0ff */
[----:B------:R-:W-:Y:S02]  /*4e60*/  IADD3.X R207, R207, UR11, RZ, P6, !PT ;  /* 0x0000000bcfcf7c10 */ /* 0x000fe4000b7fe4ff */
[----:B------:R-:W-:-:S02]  /*4e70*/  IADD3.X R211, R211, UR11, RZ, P3, !PT ;  /* 0x0000000bd3d37c10 */ /* 0x000fc40009ffe4ff */
[----:B------:R-:W-:Y:S02]  /*4e80*/  SHF.R.S32.HI R221, RZ, 0x1f, R22 ;  /* 0x0000001fffdd7819 */ /* 0x000fe40000011416 */
[----:B------:R-:W-:Y:S02]  /*4e90*/  IADD3 R222, P6, R22, UR10, RZ ;  /* 0x0000000a16de7c10 */ /* 0x000fe4000ffde0ff */
[----:B------:R-:W-:Y:S02]  /*4ea0*/  IADD3.X R209, R209, UR11, RZ, P5, !PT ;  /* 0x0000000bd1d17c10 */ /* 0x000fe4000affe4ff */
[----:B------:R-:W-:Y:S02]  /*4eb0*/  SHF.R.S32.HI R225, RZ, 0x1f, R24 ;  /* 0x0000001fffe17819 */ /* 0x000fe40000011418 */
[----:B------:R-:W-:Y:S02]  /*4ec0*/  IADD3 R226, P3, R24, UR10, RZ ;  /* 0x0000000a18e27c10 */ /* 0x000fe4000ff7e0ff */
[----:B------:R-:W-:-:S02]  /*4ed0*/  IADD3.X R213, R213, UR11, RZ, P2, !PT ;  /* 0x0000000bd5d57c10 */ /* 0x000fc400097fe4ff */
[----:B------:R-:W-:Y:S02]  /*4ee0*/  SHF.R.S32.HI R223, RZ, 0x1f, R23 ;  /* 0x0000001fffdf7819 */ /* 0x000fe40000011417 */
[----:B------:R-:W-:Y:S02]  /*4ef0*/  IADD3 R224, P5, R23, UR10, RZ ;  /* 0x0000000a17e07c10 */ /* 0x000fe4000ffbe0ff */
[----:B------:R-:W-:Y:S02]  /*4f00*/  SHF.R.S32.HI R227, RZ, 0x1f, R25 ;  /* 0x0000001fffe37819 */ /* 0x000fe40000011419 */
[----:B------:R-:W-:Y:S02]  /*4f10*/  IADD3 R228, P2, R25, UR10, RZ ;  /* 0x0000000a19e47c10 */ /* 0x000fe4000ff5e0ff */
[----:B------:R-:W-:Y:S02]  /*4f20*/  CS2R R24, SRZ ;  /* 0x0000000000187805 */ /* 0x000fe4000001ff00 */
[----:B------:R-:W-:-:S02]  /*4f30*/  IADD3.X R215, R215, UR11, RZ, P1, !PT ;  /* 0x0000000bd7d77c10 */ /* 0x000fc40008ffe4ff */
[----:B------:R-:W-:Y:S02]  /*4f40*/  SHF.R.S32.HI R229, RZ, 0x1f, R26 ;  /* 0x0000001fffe57819 */ /* 0x000fe4000001141a */
[----:B------:R-:W-:Y:S02]  /*4f50*/  IADD3 R230, P1, R26, UR10, RZ ;  /* 0x0000000a1ae67c10 */ /* 0x000fe4000ff3e0ff */
[----:B------:R-:W-:Y:S02]  /*4f60*/  IADD3.X R217, R217, UR11, RZ, P0, !PT ;  /* 0x0000000bd9d97c10 */ /* 0x000fe400087fe4ff */
[----:B------:R-:W-:Y:S02]  /*4f70*/  SHF.R.S32.HI R231, RZ, 0x1f, R27 ;  /* 0x0000001fffe77819 */ /* 0x000fe4000001141b */
[----:B------:R-:W-:Y:S02]  /*4f80*/  IADD3 R232, P0, R27, UR10, RZ ;  /* 0x0000000a1be87c10 */ /* 0x000fe4000ff1e0ff */
[----:B------:R-:W-:-:S02]  /*4f90*/  CS2R R26, SRZ ;  /* 0x00000000001a7805 */ /* 0x000fc4000001ff00 */
[----:B------:R-:W-:Y:S02]  /*4fa0*/  IADD3.X R219, R219, UR11, RZ, P4, !PT ;  /* 0x0000000bdbdb7c10 */ /* 0x000fe4000a7fe4ff */
[----:B------:R-:W-:Y:S02]  /*4fb0*/  SHF.R.S32.HI R233, RZ, 0x1f, R28 ;  /* 0x0000001fffe97819 */ /* 0x000fe4000001141c */
[----:B------:R-:W-:Y:S02]  /*4fc0*/  IADD3 R234, P4, R28, UR10, RZ ;  /* 0x0000000a1cea7c10 */ /* 0x000fe4000ff9e0ff */
[----:B------:R-:W-:Y:S02]  /*4fd0*/  IADD3.X R221, R221, UR11, RZ, P6, !PT ;  /* 0x0000000bdddd7c10 */ /* 0x000fe4000b7fe4ff */
[----:B------:R-:W-:Y:S02]  /*4fe0*/  IADD3.X R225, R225, UR11, RZ, P3, !PT ;  /* 0x0000000be1e17c10 */ /* 0x000fe40009ffe4ff */
[----:B------:R-:W-:-:S02]  /*4ff0*/  SHF.R.S32.HI R235, RZ, 0x1f, R29 ;  /* 0x0000001fffeb7819 */ /* 0x000fc4000001141d */
[----:B------:R-:W-:Y:S02]  /*5000*/  IADD3 R236, P6, R29, UR10, RZ ;  /* 0x0000000a1dec7c10 */ /* 0x000fe4000ffde0ff */
[----:B------:R-:W-:Y:S02]  /*5010*/  CS2R R28, SRZ ;  /* 0x00000000001c7805 */ /* 0x000fe4000001ff00 */
[----:B------:R-:W-:Y:S02]  /*5020*/  IADD3.X R223, R223, UR11, RZ, P5, !PT ;  /* 0x0000000bdfdf7c10 */ /* 0x000fe4000affe4ff */
[----:B------:R-:W-:Y:S02]  /*5030*/  SHF.R.S32.HI R239, RZ, 0x1f, R31 ;  /* 0x0000001fffef7819 */ /* 0x000fe4000001141f */
[----:B------:R-:W-:Y:S02]  /*5040*/  IADD3 R240, P3, R31, UR10, RZ ;  /* 0x0000000a1ff07c10 */ /* 0x000fe4000ff7e0ff */
[----:B------:R-:W-:-:S02]  /*5050*/  IADD3.X R227, R227, UR11, RZ, P2, !PT ;  /* 0x0000000be3e37c10 */ /* 0x000fc400097fe4ff */
[----:B------:R-:W-:Y:S02]  /*5060*/  SHF.R.S32.HI R237, RZ, 0x1f, R30 ;  /* 0x0000001fffed7819 */ /* 0x000fe4000001141e */
[----:B------:R-:W-:Y:S02]  /*5070*/  IADD3 R238, P5, R30, UR10, RZ ;  /* 0x0000000a1eee7c10 */ /* 0x000fe4000ffbe0ff */
[----:B------:R-:W-:Y:S02]  /*5080*/  CS2R R30, SRZ ;  /* 0x00000000001e7805 */ /* 0x000fe4000001ff00 */
[----:B------:R-:W-:Y:S02]  /*5090*/  SHF.R.S32.HI R241, RZ, 0x1f, R32 ;  /* 0x0000001ffff17819 */ /* 0x000fe40000011420 */
[----:B------:R-:W-:Y:S02]  /*50a0*/  IADD3 R242, P2, R32, UR10, RZ ;  /* 0x0000000a20f27c10 */ /* 0x000fe4000ff5e0ff */
[----:B------:R-:W-:-:S02]  /*50b0*/  IADD3.X R229, R229, UR11, RZ, P1, !PT ;  /* 0x0000000be5e57c10 */ /* 0x000fc40008ffe4ff */
[----:B------:R-:W-:Y:S02]  /*50c0*/  SHF.R.S32.HI R243, RZ, 0x1f, R33 ;  /* 0x0000001ffff37819 */ /* 0x000fe40000011421 */
[----:B------:R-:W-:Y:S02]  /*50d0*/  IADD3 R244, P1, R33, UR10, RZ ;  /* 0x0000000a21f47c10 */ /* 0x000fe4000ff3e0ff */
[----:B------:R-:W-:Y:S02]  /*50e0*/  CS2R R32, SRZ ;  /* 0x0000000000207805 */ /* 0x000fe4000001ff00 */
[----:B------:R-:W-:Y:S02]  /*50f0*/  IADD3.X R231, R231, UR11, RZ, P0, !PT ;  /* 0x0000000be7e77c10 */ /* 0x000fe400087fe4ff */
[----:B------:R-:W-:Y:S02]  /*5100*/  SHF.R.S32.HI R245, RZ, 0x1f, R34 ;  /* 0x0000001ffff57819 */ /* 0x000fe40000011422 */
[----:B------:R-:W-:-:S02]  /*5110*/  IADD3 R246, P0, R34, UR10, RZ ;  /* 0x0000000a22f67c10 */ /* 0x000fc4000ff1e0ff */
[----:B------:R-:W-:Y:S02]  /*5120*/  IADD3.X R233, R233, UR11, RZ, P4, !PT ;  /* 0x0000000be9e97c10 */ /* 0x000fe4000a7fe4ff */
[----:B------:R-:W-:Y:S02]  /*5130*/  SHF.R.S32.HI R247, RZ, 0x1f, R35 ;  /* 0x0000001ffff77819 */ /* 0x000fe40000011423 */
[----:B------:R-:W-:Y:S02]  /*5140*/  IADD3 R248, P4, R35, UR10, RZ ;  /* 0x0000000a23f87c10 */ /* 0x000fe4000ff9e0ff */
[----:B------:R-:W-:Y:S02]  /*5150*/  CS2R R34, SRZ ;  /* 0x0000000000227805 */ /* 0x000fe4000001ff00 */
[----:B------:R-:W-:Y:S02]  /*5160*/  IADD3.X R235, R235, UR11, RZ, P6, !PT ;  /* 0x0000000bebeb7c10 */ /* 0x000fe4000b7fe4ff */
[----:B------:R-:W-:-:S02]  /*5170*/  IADD3.X R239, R239, UR11, RZ, P3, !PT ;  /* 0x0000000befef7c10 */ /* 0x000fc40009ffe4ff */
[----:B------:R-:W-:Y:S02]  /*5180*/  SHF.R.S32.HI R249, RZ, 0x1f, R36 ;  /* 0x0000001ffff97819 */ /* 0x000fe40000011424 */
[----:B------:R-:W-:Y:S02]  /*5190*/  IADD3 R250, P6, R36, UR10, RZ ;  /* 0x0000000a24fa7c10 */ /* 0x000fe4000ffde0ff */
[----:B------:R-:W-:Y:S02]  /*51a0*/  IADD3.X R237, R237, UR11, RZ, P5, !PT ;  /* 0x0000000beded7c10 */ /* 0x000fe4000affe4ff */
[----:B------:R-:W-:Y:S02]  /*51b0*/  IADD3 R7, P3, R38, UR10, RZ ;  /* 0x0000000a26077c10 */ /* 0x000fe4000ff7e0ff */
[----:B------:R-:W-:Y:S02]  /*51c0*/  IADD3.X R241, R241, UR11, RZ, P2, !PT ;  /* 0x0000000bf1f17c10 */ /* 0x000fe400097fe4ff */
[----:B------:R-:W-:Y:S01]  /*51d0*/  SHF.R.S32.HI R251, RZ, 0x1f, R37 ;  /* 0x0000001ffffb7819 */ /* 0x000fe20000011425 */
[----:B------:R0:W-:Y:S01]  /*51e0*/  STL [R1+0x204], R7 ;  /* 0x0002040701007387 */ /* 0x0001e20000100800 */
[----:B------:R-:W-:-:S02]  /*51f0*/  IADD3 R252, P5, R37, UR10, RZ ;  /* 0x0000000a25fc7c10 */ /* 0x000fc4000ffbe0ff */
[----:B------:R-:W-:Y:S02]  /*5200*/  CS2R R36, SRZ ;  /* 0x0000000000247805 */ /* 0x000fe4000001ff00 */
[----:B------:R-:W-:Y:S02]  /*5210*/  IADD3 R8, P2, R39, UR10, RZ ;  /* 0x0000000a27087c10 */ /* 0x000fe4000ff5e0ff */
[----:B------:R-:W-:Y:S02]  /*5220*/  IADD3.X R243, R243, UR11, RZ, P1, !PT ;  /* 0x0000000bf3f37c10 */ /* 0x000fe40008ffe4ff */
[----:B------:R-:W-:Y:S01]  /*5230*/  IADD3 R9, P1, R40, UR10, RZ ;  /* 0x0000000a28097c10 */ /* 0x000fe2000ff3e0ff */
[----:B------:R1:W-:Y:S01]  /*5240*/  STL [R1+0x20c], R8 ;  /* 0x00020c0801007387 */ /* 0x0003e20000100800 */
[----:B------:R-:W-:Y:S02]  /*5250*/  IADD3.X R245, R245, UR11, RZ, P0, !PT ;  /* 0x0000000bf5f57c10 */ /* 0x000fe400087fe4ff */
[----:B------:R-:W-:Y:S01]  /*5260*/  IADD3 R10, P0, R41, UR10, RZ ;  /* 0x0000000a290a7c10 */ /* 0x000fe2000ff1e0ff */
[----:B------:R2:W-:Y:S01]  /*5270*/  STL [R1+0x214], R9 ;  /* 0x0002140901007387 */ /* 0x0005e20000100800 */
[----:B------:R-:W-:-:S02]  /*5280*/  IADD3.X R247, R247, UR11, RZ, P4, !PT ;  /* 0x0000000bf7f77c10 */ /* 0x000fc4000a7fe4ff */
[----:B------:R-:W-:Y:S01]  /*5290*/  IADD3 R11, P4, R42, UR10, RZ ;  /* 0x0000000a2a0b7c10 */ /* 0x000fe2000ff9e0ff */
[----:B------:R3:W-:Y:S01]  /*52a0*/  STL [R1+0x21c], R10 ;  /* 0x00021c0a01007387 */ /* 0x0007e20000100800 */
[----:B------:R-:W-:Y:S02]  /*52b0*/  IADD3.X R249, R249, UR11, RZ, P6, !PT ;  /* 0x0000000bf9f97c10 */ /* 0x000fe4000b7fe4ff */
[----:B------:R-:W-:Y:S01]  /*52c0*/  IADD3 R12, P6, R43, UR10, RZ ;  /* 0x0000000a2b0c7c10 */ /* 0x000fe2000ffde0ff */
[----:B------:R-:W-:Y:S01]  /*52d0*/  STL [R1+0x224], R11 ;  /* 0x0002240b01007387 */ /* 0x000fe20000100800 */
[----:B------:R-:W-:Y:S02]  /*52e0*/  IADD3.X R251, R251, UR11, RZ, P5, !PT ;  /* 0x0000000bfbfb7c10 */ /* 0x000fe4000affe4ff */
[----:B------:R-:W-:Y:S01]  /*52f0*/  IADD3 R13, P5, R46, UR10, RZ ;  /* 0x0000000a2e0d7c10 */ /* 0x000fe2000ffbe0ff */
[----:B------:R-:W-:Y:S01]  /*5300*/  STL [R1+0x22c], R12 ;  /* 0x00022c0c01007387 */ /* 0x000fe20000100800 */
[----:B------:R-:W-:-:S02]  /*5310*/  SHF.R.S32.HI R5, RZ, 0x1f, R38 ;  /* 0x0000001fff057819 */ /* 0x000fc40000011426 */
[----:B------:R-:W-:Y:S01]  /*5320*/  SHF.R.S32.HI R6, RZ, 0x1f, R39 ;  /* 0x0000001fff067819 */ /* 0x000fe20000011427 */
[----:B------:R4:W-:Y:S01]  /*5330*/  STL [R1+0x234], R13 ;  /* 0x0002340d01007387 */ /* 0x0009e20000100800 */
[----:B------:R-:W-:Y:S02]  /*5340*/  IADD3.X R14, R5, UR11, RZ, P3, !PT ;  /* 0x0000000b050e7c10 */ /* 0x000fe40009ffe4ff */
[----:B------:R-:W-:Y:S02]  /*5350*/  CS2R R38, SRZ ;  /* 0x0000000000267805 */ /* 0x000fe4000001ff00 */
[----:B0-----:R-:W-:Y:S02]  /*5360*/  SHF.R.S32.HI R7, RZ, 0x1f, R40 ;  /* 0x0000001fff077819 */ /* 0x001fe40000011428 */
[----:B-1----:R-:W-:Y:S01]  /*5370*/  SHF.R.S32.HI R8, RZ, 0x1f, R41 ;  /* 0x0000001fff087819 */ /* 0x002fe20000011429 */
[----:B------:R0:W-:Y:S01]  /*5380*/  STL [R1+0x200], R14 ;  /* 0x0002000e01007387 */ /* 0x0001e20000100800 */
[----:B--2---:R-:W-:-:S02]  /*5390*/  SHF.R.S32.HI R9, RZ, 0x1f, R42 ;  /* 0x0000001fff097819 */ /* 0x004fc4000001142a */
[----:B------:R-:W-:Y:S02]  /*53a0*/  CS2R R40, SRZ ;  /* 0x0000000000287805 */ /* 0x000fe4000001ff00 */
[----:B---3--:R-:W-:Y:S02]  /*53b0*/  SHF.R.S32.HI R10, RZ, 0x1f, R43 ;  /* 0x0000001fff0a7819 */ /* 0x008fe4000001142b */
[----:B------:R-:W-:Y:S02]  /*53c0*/  CS2R R42, SRZ ;  /* 0x00000000002a7805 */ /* 0x000fe4000001ff00 */
[----:B----4-:R-:W-:Y:S02]  /*53d0*/  IADD3 R13, P3, R48, UR10, RZ ;  /* 0x0000000a300d7c10 */ /* 0x010fe4000ff7e0ff */
[----:B------:R-:W-:Y:S02]  /*53e0*/  SHF.R.S32.HI R11, RZ, 0x1f, R46 ;  /* 0x0000001fff0b7819 */ /* 0x000fe4000001142e */
[----:B------:R-:W-:-:S02]  /*53f0*/  CS2R R46, SRZ ;  /* 0x00000000002e7805 */ /* 0x000fc4000001ff00 */
[----:B------:R-:W-:Y:S01]  /*5400*/  SHF.R.S32.HI R12, RZ, 0x1f, R48 ;  /* 0x0000001fff0c7819 */ /* 0x000fe20000011430 */
[----:B------:R1:W-:Y:S01]  /*5410*/  STL [R1+0x23c], R13 ;  /* 0x00023c0d01007387 */ /* 0x0003e20000100800 */
[----:B0-----:R-:W-:Y:S02]  /*5420*/  IADD3.X R14, R6, UR11, RZ, P2, !PT ;  /* 0x0000000b060e7c10 */ /* 0x001fe400097fe4ff */
[----:B------:R-:W-:Y:S02]  /*5430*/  CS2R R48, SRZ ;  /* 0x0000000000307805 */ /* 0x000fe4000001ff00 */
[----:B------:R-:W-:Y:S02]  /*5440*/  SHF.R.S32.HI R5, RZ, 0x1f, R50 ;  /* 0x0000001fff057819 */ /* 0x000fe40000011432 */
[----:B------:R-:W-:Y:S01]  /*5450*/  SHF.R.S32.HI R6, RZ, 0x1f, R52 ;  /* 0x0000001fff067819 */ /* 0x000fe20000011434 */
[----:B------:R0:W-:Y:S01]  /*5460*/  STL [R1+0x208], R14 ;  /* 0x0002080e01007387 */ /* 0x0001e20000100800 */
[----:B------:R-:W-:-:S02]  /*5470*/  SHF.R.S32.HI R190, RZ, 0x5, R190 ;  /* 0x00000005ffbe7819 */ /* 0x000fc400000114be */
[----:B-1----:R-:W-:Y:S02]  /*5480*/  IADD3 R13, P2, R50, UR10, RZ ;  /* 0x0000000a320d7c10 */ /* 0x002fe4000ff5e0ff */
[----:B------:R-:W-:-:S03]  /*5490*/  CS2R R50, SRZ ;  /* 0x0000000000327805 */ /* 0x000fc6000001ff00 */
[----:B------:R1:W-:Y:S01]  /*54a0*/  STL [R1+0x244], R13 ;  /* 0x0002440d01007387 */ /* 0x0003e20000100800 */
[----:B0-----:R-:W-:Y:S02]  /*54b0*/  IADD3.X R14, R7, UR11, RZ, P1, !PT ;  /* 0x0000000b070e7c10 */ /* 0x001fe40008ffe4ff */
[----:B------:R-:W-:-:S03]  /*54c0*/  SHF.R.S32.HI R7, RZ, 0x1f, R54 ;  /* 0x0000001fff077819 */ /* 0x000fc60000011436 */
[----:B------:R0:W-:Y:S01]  /*54d0*/  STL [R1+0x210], R14 ;  /* 0x0002100e01007387 */ /* 0x0001e20000100800 */
        /* <DEDUP_REMOVED lines=12> */
[----:B-1----:R-:W-:-:S05]  /*55a0*/  IADD3 R13, P4, R44, UR10, RZ ;  /* 0x0000000a2c0d7c10 */ /* 0x002fca000ff9e0ff */
        /* <DEDUP_REMOVED lines=119> */
[----:B------:R-:W-:Y:S02]  /*5d20*/  IADD3.X R3, R6, UR11, RZ, P4, !PT ;  /* 0x0000000b06037c10 */ /* 0x000fe4000a7fe4ff */
[----:B------:R-:W-:Y:S01]  /*5d30*/  IADD3 R6, P4, R2, UR10, RZ ;  /* 0x0000000a02067c10 */ /* 0x000fe2000ff9e0ff */
[----:B------:R-:W-:Y:S01]  /*5d40*/  STL [R1+0x2fc], R13 ;  /* 0x0002fc0d01007387 */ /* 0x000fe20000100800 */
[----:B------:R-:W-:Y:S01]  /*5d50*/  IADD3.X R2, R7, UR11, RZ, P6, !PT ;  /* 0x0000000b07027c10 */ /* 0x000fe2000b7fe4ff */
[----:B------:R-:W-:Y:S01]  /*5d60*/  USHF.R.U32.HI UR10, URZ, 0x4, UR6 ;  /* 0x000000043f0a7899 */ /* 0x000fe20008011606 */
[----:B------:R-:W-:Y:S01]  /*5d70*/  IADD3.X R7, R10, UR11, RZ, P2, !PT ;  /* 0x0000000b0a077c10 */ /* 0x000fe200097fe4ff */
[----:B------:R1:W-:Y:S01]  /*5d80*/  STL [R1+0x2c8], R3 ;  /* 0x0002c80301007387 */ /* 0x0003e20000100800 */
[----:B------:R-:W-:Y:S01]  /*5d90*/  IADD3.X R5, R5, UR11, RZ, P4, !PT ;  /* 0x0000000b05057c10 */ /* 0x000fe2000a7fe4ff */
[----:B------:R-:W-:Y:S01]  /*5da0*/  USGXT.U32 UR10, UR10, 0xe ;  /* 0x0000000e0a0a789a */ /* 0x000fe20008000000 */
[----:B0-----:R-:W-:Y:S01]  /*5db0*/  LOP3.LUT R14, R154, 0x1f, RZ, 0xc0, !PT ;  /* 0x0000001f9a0e7812 */ /* 0x001fe200078ec0ff */
[----:B------:R0:W-:Y:S04]  /*5dc0*/  STL [R1+0x304], R6 ;  /* 0x0003040601007387 */ /* 0x0001e80000100800 */
[----:B------:R2:W-:Y:S01]  /*5dd0*/  STL [R1+0x2d0], R2 ;  /* 0x0002d00201007387 */ /* 0x0005e20000100800 */
[----:B------:R-:W-:Y:S01]  /*5de0*/  UMOV UR18, UR10 ;  /* 0x0000000a00127c82 */ /* 0x000fe20008000000 */
[----:B-1----:R-:W-:Y:S01]  /*5df0*/  IADD3 R3, P6, R0, UR8, RZ ;  /* 0x0000000800037c10 */ /* 0x002fe2000ffde0ff */
[----:B------:R-:W-:Y:S01]  /*5e00*/  UMOV UR8, 0xffffff80 ;  /* 0xffffff8000087882 */ /* 0x000fe20000000000 */
[----:B0-----:R-:W-:-:S02]  /*5e10*/  IADD3.X R6, R8, UR11, RZ, P5, !PT ;  /* 0x0000000b08067c10 */ /* 0x001fc4000affe4ff */
[----:B--2---:R-:W-:-:S03]  /*5e20*/  IADD3.X R2, R9, UR11, RZ, P3, !PT ;  /* 0x0000000b09027c10 */ /* 0x004fc60009ffe4ff */
[----:B------:R0:W-:Y:S04]  /*5e30*/  STL [R1+0x2d8], R6 ;  /* 0x0002d80601007387 */ /* 0x0001e80000100800 */
[----:B------:R1:W-:Y:S04]  /*5e40*/  STL [R1+0x2e0], R2 ;  /* 0x0002e00201007387 */ /* 0x0003e80000100800 */
[----:B------:R-:W-:Y:S01]  /*5e50*/  STL [R1+0x2e8], R7 ;  /* 0x0002e80701007387 */ /* 0x000fe20000100800 */
[----:B0-----:R-:W-:Y:S02]  /*5e60*/  IADD3.X R6, R11, UR11, RZ, P1, !PT ;  /* 0x0000000b0b067c10 */ /* 0x001fe40008ffe4ff */
[----:B-1----:R-:W-:-:S03]  /*5e70*/  IADD3.X R2, R12, UR11, RZ, P0, !PT ;  /* 0x0000000b0c027c10 */ /* 0x002fc600087fe4ff */
[----:B------:R0:W-:Y:S04]  /*5e80*/  STL [R1+0x2f0], R6 ;  /* 0x0002f00601007387 */ /* 0x0001e80000100800 */
[----:B------:R1:W-:Y:S04]  /*5e90*/  STL [R1+0x2f8], R2 ;  /* 0x0002f80201007387 */ /* 0x0003e80000100800 */
[----:B------:R2:W-:Y:S01]  /*5ea0*/  STL [R1+0x300], R5 ;  /* 0x0003000501007387 */ /* 0x0005e20000100800 */
[----:B0-----:R-:W-:-:S03]  /*5eb0*/  LOP3.LUT R6, R152, 0x10, RZ, 0x3c, !PT ;  /* 0x0000001098067812 */ /* 0x001fc600078e3cff */
[----:B------:R0:W-:Y:S01]  /*5ec0*/  STL [R1], RZ ;  /* 0x000000ff01007387 */ /* 0x0001e20000100800 */
[----:B-1----:R-:W-:Y:S01]  /*5ed0*/  LEA.HI.X.SX32 R2, R0, UR9, 0x1, P6 ;  /* 0x0000000900027c11 */ /* 0x002fe2000b0f0eff */
[----:B------:R-:W-:Y:S02]  /*5ee0*/  UMOV UR9, 0x3fffffef ;  /* 0x3fffffef00097882 */ /* 0x000fe40000000000 */
[----:B------:R0:W-:Y:S01]  /*5ef0*/  STL [R1+0x4], RZ ;  /* 0x000004ff01007387 */ /* 0x0001e20000100800 */
[----:B------:R-:W-:Y:S01]  /*5f00*/  IMAD.U32 R0, RZ, RZ, UR15 ;  /* 0x0000000fff007e24 */ /* 0x000fe2000f8e00ff */
[----:B------:R-:W-:Y:S01]  /*5f10*/  USHF.R.S32.HI UR15, URZ, 0x1f, UR14 ;  /* 0x0000001f3f0f7899 */ /* 0x000fe2000801140e */
[----:B--2---:R-:W-:Y:S01]  /*5f20*/  IMAD R5, R14, UR5, RZ ;  /* 0x000000050e057c24 */ /* 0x004fe2000f8e02ff */
[----:B------:R0:W-:Y:S01]  /*5f30*/  STL [R1+0x8], RZ ;  /* 0x000008ff01007387 */ /* 0x0001e20000100800 */
[----:B------:R-:W-:Y:S02]  /*5f40*/  UMOV UR5, URZ ;  /* 0x0000003f00057c82 */ /* 0x000fe40008000000 */
[----:B------:R-:W-:Y:S01]  /*5f50*/  UIADD3.64 UR8, UR4, -UR8, URZ ;  /* 0x8000000804087297 */ /* 0x000fe2000fffe03f */
[----:B------:R0:W-:Y:S01]  /*5f60*/  STL [R1+0xc], RZ ;  /* 0x00000cff01007387 */ /* 0x0001e20000100800 */
[----:B------:R-:W-:-:S03]  /*5f70*/  SHF.R.S32.HI R7, RZ, 0x1f, R5 ;  /* 0x0000001fff077819 */ /* 0x000fc60000011405 */
        /* <DEDUP_REMOVED lines=124> */
[----:B------:R0:W-:Y:S02]  /*6740*/  STL [R1+0x30c], R6 ;  /* 0x00030c0601007387 */ /* 0x0001e40000100800 */
.L_x_1:
[----:B0-----:R-:W0:Y:S01]  /*6750*/  LDC R6, c[0x0][0x238] ;  /* 0x00008e00ff067b82 */ /* 0x001e220000000800 */
[----:B------:R1:W-:Y:S01]  /*6760*/  STL.64 [R1+0x560], R150 ;  /* 0x0005609601007387 */ /* 0x0003e20000100a00 */
[C---:B------:R-:W-:Y:S02]  /*6770*/  ISETP.GT.AND P2, PT, R0.reuse, 0x1, PT ;  /* 0x000000010000780c */ /* 0x040fe40003f44270 */
[----:B------:R-:W-:Y:S01]  /*6780*/  PRMT R168, RZ, 0x7610, R168 ;  /* 0x00007610ffa87816 */ /* 0x000fe200000000a8 */
[----:B------:R2:W-:Y:S01]  /*6790*/  STL.64 [R1+0x558], R148 ;  /* 0x0005589401007387 */ /* 0x0005e20000100a00 */
[----:B------:R-:W-:Y:S02]  /*67a0*/  ISETP.GT.AND P3, PT, R0, 0x2, PT ;  /* 0x000000020000780c */ /* 0x000fe40003f64270 */
[----:B------:R-:W3:Y:S01]  /*67b0*/  LDC R10, c[0x0][0x238] ;  /* 0x00008e00ff0a7b82 */ /* 0x000ee20000000800 */
[----:B------:R-:W-:Y:S01]  /*67c0*/  STL.64 [R1+0x550], R146 ;  /* 0x0005509201007387 */ /* 0x000fe20000100a00 */
[----:B------:R-:W-:-:S03]  /*67d0*/  PRMT R167, RZ, 0x7610, R167 ;  /* 0x00007610ffa77816 */ /* 0x000fc600000000a7 */
[----:B------:R-:W-:Y:S03]  /*67e0*/  STL.64 [R1+0x548], R144 ;  /* 0x0005489001007387 */ /* 0x000fe60000100a00 */
[----:B-1----:R-:W1:Y:S01]  /*67f0*/  LDC R151, c[0x0][0x238] ;  /* 0x00008e00ff977b82 */ /* 0x002e620000000800 */
[----:B------:R-:W-:Y:S04]  /*6800*/  STL.64 [R1+0x540], R142 ;  /* 0x0005408e01007387 */ /* 0x000fe80000100a00 */
[----:B------:R-:W-:Y:S01]  /*6810*/  STL.64 [R1+0x538], R140 ;  /* 0x0005388c01007387 */ /* 0x000fe20000100a00 */
[----:B0-----:R-:W-:Y:S01]  /*6820*/  IMAD.SHL.U32 R11, R6, 0x2, RZ ;  /* 0x00000002060b7824 */ /* 0x001fe200078e00ff */
[----:B------:R-:W-:-:S02]  /*6830*/  IADD3 R6, P1, R3, UR7, RZ ;  /* 0x0000000703067c10 */ /* 0x000fc4000ff3e0ff */
[----:B------:R-:W-:Y:S01]  /*6840*/  STL.64 [R1+0x530], R138 ;  /* 0x0005308a01007387 */ /* 0x000fe20000100a00 */
[----:B------:R-:W-:Y:S01]  /*6850*/  PRMT R166, RZ, 0x7610, R166 ;  /* 0x00007610ffa67816 */ /* 0x000fe200000000a6 */
[----:B------:R-:W0:Y:S01]  /*6860*/  LDC R150, c[0x0][0x238] ;  /* 0x00008e00ff967b82 */ /* 0x000e220000000800 */
[CC--:B------:R-:W-:Y:S01]  /*6870*/  IADD3 R8, P0, R11.reuse, R3.reuse, RZ ;  /* 0x000000030b087210 */ /* 0x0c0fe20007f1e0ff */
[----:B------:R-:W-:Y:S03]  /*6880*/  STL.64 [R1+0x528], R136 ;  /* 0x0005288801007387 */ /* 0x000fe60000100a00 */
[-C--:B------:R-:W-:Y:S01]  /*6890*/  LEA.HI.X.SX32 R9, R11, R2.reuse, 0x1, P0 ;  /* 0x000000020b097211 */ /* 0x080fe200000f0eff */
[C---:B---3--:R-:W-:Y:S01]  /*68a0*/  IMAD R11, R10.reuse, 0x3, RZ ;  /* 0x000000030a0b7824 */ /* 0x048fe200078e02ff */
[----:B------:R-:W-:Y:S04]  /*68b0*/  STL.64 [R1+0x520], R134 ;  /* 0x0005208601007387 */ /* 0x000fe80000100a00 */
[----:B------:R-:W-:Y:S01]  /*68c0*/  STL.64 [R1+0x518], R132 ;  /* 0x0005188401007387 */ /* 0x000fe20000100a00 */
[----:B-1----:R-:W-:Y:S01]  /*68d0*/  LEA.HI.X.SX32 R7, R151, R2, 0x1, P1 ;  /* 0x0000000297077211 */ /* 0x002fe200008f0eff */
[----:B------:R-:W-:Y:S01]  /*68e0*/  IMAD.SHL.U32 R10, R10, 0x4, RZ ;  /* 0x000000040a0a7824 */ /* 0x000fe200078e00ff */
[----:B------:R-:W-:Y:S01]  /*68f0*/  ISETP.GT.AND P1, PT, R0, 0x3, PT ;  /* 0x000000030000780c */ /* 0x000fe20003f24270 */
[----:B------:R-:W-:Y:S04]  /*6900*/  STL.64 [R1+0x510], R130 ;  /* 0x0005108201007387 */ /* 0x000fe80000100a00 */
[----:B------:R1:W3:Y:S04]  /*6910*/  @P2 LDG.E.U8 R168, desc[UR12][R6.64] ;  /* 0x0000000c06a82981 */ /* 0x0002e8000c1e1100 */
[----:B------:R-:W-:Y:S04]  /*6920*/  STL.64 [R1+0x508], R128 ;  /* 0x0005088001007387 */ /* 0x000fe80000100a00 */
[----:B------:R-:W-:Y:S01]  /*6930*/  STL.64 [R1+0x500], R126 ;  /* 0x0005007e01007387 */ /* 0x000fe20000100a00 */
[----:B-1----:R-:W-:-:S03]  /*6940*/  IADD3 R6, P0, R11, R3, RZ ;  /* 0x000000030b067210 */ /* 0x002fc60007f1e0ff */
[----:B------:R-:W-:Y:S01]  /*6950*/  STL.64 [R1+0x4f8], R124 ;  /* 0x0004f87c01007387 */ /* 0x000fe20000100a00 */
[----:B------:R-:W-:Y:S02]  /*6960*/  LEA.HI.X.SX32 R7, R11, R2, 0x1, P0 ;  /* 0x000000020b077211 */ /* 0x000fe400000f0eff */
[----:B------:R-:W1:Y:S01]  /*6970*/  LDC R11, c[0x0][0x238] ;  /* 0x00008e00ff0b7b82 */ /* 0x000e620000000800 */
[----:B------:R-:W-:Y:S04]  /*6980*/  STL.64 [R1+0x4f0], R122 ;  /* 0x0004f07a01007387 */ /* 0x000fe80000100a00 */
        /* <DEDUP_REMOVED lines=16> */
[----:B------:R4:W3:Y:S04]  /*6a90*/  @P3 LDG.E.U8 R167, desc[UR12][R8.64] ;  /* 0x0000000c08a73981 */ /* 0x0008e8000c1e1100 */
[----:B------:R-:W-:Y:S04]  /*6aa0*/  STL.64 [R1+0x468], R88 ;  /* 0x0004685801007387 */ /* 0x000fe80000100a00 */
[----:B------:R-:W-:Y:S01]  /*6ab0*/  STL.64 [R1+0x460], R86 ;  /* 0x0004605601007387 */ /* 0x000fe20000100a00 */
[----:B----4-:R-:W-:-:S03]  /*6ac0*/  IADD3 R8, P3, R10, R3, RZ ;  /* 0x000000030a087210 */ /* 0x010fc60007f7e0ff */
[----:B------:R-:W-:Y:S01]  /*6ad0*/  STL.64 [R1+0x458], R84 ;  /* 0x0004585401007387 */ /* 0x000fe20000100a00 */
[----:B------:R-:W-:-:S03]  /*6ae0*/  LEA.HI.X.SX32 R9, R10, R2, 0x1, P3 ;  /* 0x000000020a097211 */ /* 0x000fc600018f0eff */
[----:B------:R-:W-:Y:S01]  /*6af0*/  STL.64 [R1+0x450], R82 ;  /* 0x0004505201007387 */ /* 0x000fe20000100a00 */
[----:B-1----:R-:W-:-:S03]  /*6b00*/  IMAD R10, R11, 0x5, RZ ;  /* 0x000000050b0a7824 */ /* 0x002fc600078e02ff */
[----:B------:R-:W-:Y:S04]  /*6b10*/  STL.64 [R1+0x448], R80 ;  /* 0x0004485001007387 */ /* 0x000fe80000100a00 */
[----:B------:R-:W-:Y:S04]  /*6b20*/  STL.64 [R1+0x440], R78 ;  /* 0x0004404e01007387 */ /* 0x000fe80000100a00 */
[----:B------:R-:W-:Y:S04]  /*6b30*/  STL.64 [R1+0x438], R76 ;  /* 0x0004384c01007387 */ /* 0x000fe80000100a00 */
[----:B------:R-:W-:Y:S04]  /*6b40*/  STL.64 [R1+0x430], R74 ;  /* 0x0004304a01007387 */ /* 0x000fe80000100a00 */
[----:B------:R-:W-:Y:S04]  /*6b50*/  STL.64 [R1+0x428], R72 ;  /* 0x0004284801007387 */ /* 0x000fe80000100a00 */
[----:B------:R-:W-:Y:S04]  /*6b60*/  STL.64 [R1+0x420], R70 ;  /* 0x0004204601007387 */ /* 0x000fe80000100a00 */
[----:B------:R1:W4:Y:S04]  /*6b70*/  @P1 LDG.E.U8 R166, desc[UR12][R6.64] ;  /* 0x0000000c06a61981 */ /* 0x000328000c1e1100 */
[----:B------:R-:W-:Y:S04]  /*6b80*/  STL.64 [R1+0x418], R68 ;  /* 0x0004184401007387 */ /* 0x000fe80000100a00 */
[----:B------:R-:W-:Y:S01]  /*6b90*/  STL.64 [R1+0x410], R66 ;  /* 0x0004104201007387 */ /* 0x000fe20000100a00 */
[----:B-1----:R-:W-:-:S03]  /*6ba0*/  IADD3 R6, P4, R10, R3, RZ ;  /* 0x000000030a067210 */ /* 0x002fc60007f9e0ff */
[----:B------:R-:W-:Y:S01]  /*6bb0*/  STL.64 [R1+0x408], R64 ;  /* 0x0004084001007387 */ /* 0x000fe20000100a00 */
[----:B------:R-:W-:-:S03]  /*6bc0*/  LEA.HI.X.SX32 R7, R10, R2, 0x1, P4 ;  /* 0x000000020a077211 */ /* 0x000fc600020f0eff */
[----:B------:R-:W-:Y:S01]  /*6bd0*/  STL.64 [R1+0x400], R62 ;  /* 0x0004003e01007387 */ /* 0x000fe20000100a00 */
[----:B------:R-:W2:Y:S03]  /*6be0*/  LDC R10, c[0x0][0x238] ;  /* 0x00008e00ff0a7b82 */ /* 0x000ea60000000800 */
[----:B------:R-:W-:Y:S04]  /*6bf0*/  STL.64 [R1+0x3f8], R60 ;  /* 0x0003f83c01007387 */ /* 0x000fe80000100a00 */
[----:B------:R-:W-:Y:S04]  /*6c00*/  STL.64 [R1+0x3f0], R58 ;  /* 0x0003f03a01007387 */ /* 0x000fe80000100a00 */
[----:B------:R-:W-:Y:S04]  /*6c10*/  STL.64 [R1+0x3e8], R56 ;  /* 0x0003e83801007387 */ /* 0x000fe80000100a00 */
[----:B------:R-:W-:Y:S04]  /*6c20*/  STL.64 [R1+0x3e0], R54 ;  /* 0x0003e03601007387 */ /* 0x000fe80000100a00 */
[----:B------:R-:W-:Y:S04]  /*6c30*/  STL.64 [R1+0x3d8], R52 ;  /* 0x0003d83401007387 */ /* 0x000fe80000100a00 */
[----:B------:R-:W-:Y:S04]  /*6c40*/  STL.64 [R1+0x3d0], R50 ;  /* 0x0003d03201007387 */ /* 0x000fe80000100a00 */
[----:B------:R-:W-:Y:S04]  /*6c50*/  STL.64 [R1+0x3c8], R48 ;  /* 0x0003c83001007387 */ /* 0x000fe80000100a00 */
[----:B------:R-:W-:Y:S01]  /*6c60*/  STL.64 [R1+0x3c0], R46 ;  /* 0x0003c02e01007387 */ /* 0x000fe20000100a00 */
[----:B------:R-:W-:-:S03]  /*6c70*/  ISETP.GT.AND P2, PT, R0, 0x4, PT ;  /* 0x000000040000780c */ /* 0x000fc60003f44270 */
[----:B------:R-:W-:Y:S04]  /*6c80*/  STL.64 [R1+0x3b8], R44 ;  /* 0x0003b82c01007387 */ /* 0x000fe80000100a00 */
[----:B------:R-:W-:Y:S04]  /*6c90*/  STL.64 [R1+0x3b0], R42 ;  /* 0x0003b02a01007387 */ /* 0x000fe80000100a00 */
[----:B------:R-:W-:Y:S04]  /*6ca0*/  STL.64 [R1+0x3a8], R40 ;  /* 0x0003a82801007387 */ /* 0x000fe80000100a00 */
[----:B------:R-:W-:Y:S04]  /*6cb0*/  STL.64 [R1+0x3a0], R38 ;  /* 0x0003a02601007387 */ /* 0x000fe80000100a00 */
[----:B------:R-:W-:Y:S01]  /*6cc0*/  STL.64 [R1+0x398], R36 ;  /* 0x0003982401007387 */ /* 0x000fe20000100a00 */
[----:B------:R-:W-:-:S03]  /*6cd0*/  ISETP.GT.AND P0, PT, R0, 0x5, PT ;  /* 0x000000050000780c */ /* 0x000fc60003f04270 */
[----:B------:R-:W-:Y:S04]  /*6ce0*/  STL.64 [R1+0x390], R34 ;  /* 0x0003902201007387 */ /* 0x000fe80000100a00 */
[----:B------:R-:W-:Y:S01]  /*6cf0*/  STL.64 [R1+0x388], R32 ;  /* 0x0003882001007387 */ /* 0x000fe20000100a00 */
[----:B------:R-:W-:-:S03]  /*6d00*/  PRMT R165, RZ, 0x7610, R165 ;  /* 0x00007610ffa57816 */ /* 0x000fc600000000a5 */
[----:B------:R-:W-:Y:S04]  /*6d10*/  STL.64 [R1+0x380], R30 ;  /* 0x0003801e01007387 */ /* 0x000fe80000100a00 */
[----:B------:R-:W-:Y:S01]  /*6d20*/  STL.64 [R1+0x370], R28 ;  /* 0x0003701c01007387 */ /* 0x000fe20000100a00 */
[----:B------:R-:W-:-:S03]  /*6d30*/  IMAD R11, R11, 0x6, RZ ;  /* 0x000000060b0b7824 */ /* 0x000fc600078e02ff */
[----:B------:R-:W-:Y:S01]  /*6d40*/  STL.64 [R1+0x368], R26 ;  /* 0x0003681a01007387 */ /* 0x000fe20000100a00 */
[----:B------:R-:W-:-:S03]  /*6d50*/  ISETP.GT.AND P1, PT, R0, 0x6, PT ;  /* 0x000000060000780c */ /* 0x000fc60003f24270 */
[----:B------:R0:W-:Y:S04]  /*6d60*/  STL.64 [R1+0x360], R24 ;  /* 0x0003601801007387 */ /* 0x0001e80000100a00 */
[----:B-----5:R1:W-:Y:S01]  /*6d70*/  STL [R1+0x310], R4 ;  /* 0x0003100401007387 */ /* 0x0203e20000100800 */
[----:B------:R-:W-:Y:S01]  /*6d80*/  PRMT R164, RZ, 0x7610, R164 ;  /* 0x00007610ffa47816 */ /* 0x000fe200000000a4 */
[----:B--2---:R-:W-:Y:S02]  /*6d90*/  IMAD R148, R10, 0x7, RZ ;  /* 0x000000070a947824 */ /* 0x004fe400078e02ff */
[----:B------:R2:W4:Y:S01]  /*6da0*/  @P2 LDG.E.U8 R165, desc[UR12][R8.64] ;  /* 0x0000000c08a52981 */ /* 0x000522000c1e1100 */
[C---:B0-----:R-:W-:Y:S02]  /*6db0*/  IMAD R24, R150.reuse, 0x9, RZ ;  /* 0x0000000996187824 */ /* 0x041fe400078e02ff */
[----:B-1----:R-:W-:Y:S01]  /*6dc0*/  IMAD R4, R150, 0xa, RZ ;  /* 0x0000000a96047824 */ /* 0x002fe200078e02ff */
[----:B------:R-:W-:Y:S01]  /*6dd0*/  PRMT R163, RZ, 0x7610, R163 ;  /* 0x00007610ffa37816 */ /* 0x000fe200000000a3 */
[----:B------:R-:W0:Y:S01]  /*6de0*/  LDC R150, c[0x0][0x238] ;  /* 0x00008e00ff967b82 */ /* 0x000e220000000800 */
[----:B------:R-:W-:Y:S01]  /*6df0*/  IMAD.SHL.U32 R149, R10, 0x8, RZ ;  /* 0x000000080a957824 */ /* 0x000fe200078e00ff */
[----:B--2---:R-:W-:Y:S01]  /*6e00*/  IADD3 R8, P3, R11, R3, RZ ;  /* 0x000000030b087210 */ /* 0x004fe20007f7e0ff */
[----:B------:R1:W2:Y:S01]  /*6e10*/  @P0 LDG.E.U8 R164, desc[UR12][R6.64] ;  /* 0x0000000c06a40981 */ /* 0x0002a2000c1e1100 */
[----:B------:R-:W-:-:S02]  /*6e20*/  ISETP.GT.AND P2, PT, R0, 0x7, PT ;  /* 0x000000070000780c */ /* 0x000fc40003f44270 */
[-C--:B------:R-:W-:Y:S02]  /*6e30*/  LEA.HI.X.SX32 R9, R11, R2.reuse, 0x1, P3 ;  /* 0x000000020b097211 */ /* 0x080fe400018f0eff */
[CC--:B------:R-:W-:Y:S02]  /*6e40*/  IADD3 R10, P0, R149.reuse, R3.reuse, RZ ;  /* 0x00000003950a7210 */ /* 0x0c0fe40007f1e0ff */
[----:B------:R-:W-:Y:S01]  /*6e50*/  PRMT R162, RZ, 0x7610, R162 ;  /* 0x00007610ffa27816 */ /* 0x000fe200000000a2 */
[----:B------:R1:W2:Y:S02]  /*6e60*/  @P1 LDG.E.U8 R163, desc[UR12][R8.64] ;  /* 0x0000000c08a31981 */ /* 0x0002a4000c1e1100 */
[C---:B-1----:R-:W-:Y:S02]  /*6e70*/  IADD3 R6, P3, R148.reuse, R3, RZ ;  /* 0x0000000394067210 */ /* 0x042fe40007f7e0ff */
[-C--:B------:R-:W-:Y:S02]  /*6e80*/  LEA.HI.X.SX32 R11, R149, R2.reuse, 0x1, P0 ;  /* 0x00000002950b7211 */ /* 0x080fe400000f0eff */
[----:B------:R-:W-:-:S02]  /*6e90*/  LEA.HI.X.SX32 R7, R148, R2, 0x1, P3 ;  /* 0x0000000294077211 */ /* 0x000fc400018f0eff */
[----:B------:R-:W-:-:S03]  /*6ea0*/  IADD3 R8, P0, R24, R3, RZ ;  /* 0x0000000318087210 */ /* 0x000fc60007f1e0ff */
[----:B------:R1:W2:Y:S01]  /*6eb0*/  @P2 LDG.E.U8 R162, desc[UR12][R6.64] ;  /* 0x0000000c06a22981 */ /* 0x0002a2000c1e1100 */
[----:B------:R-:W-:Y:S02]  /*6ec0*/  LEA.HI.X.SX32 R9, R24, R2, 0x1, P0 ;  /* 0x0000000218097211 */ /* 0x000fe400000f0eff */
[----:B-1----:R-:W-:-:S04]  /*6ed0*/  IADD3 R6, P0, R4, R3, RZ ;  /* 0x0000000304067210 */ /* 0x002fc80007f1e0ff */
[----:B------:R-:W-:Y:S01]  /*6ee0*/  LEA.HI.X.SX32 R7, R4, R2, 0x1, P0 ;  /* 0x0000000204077211 */ /* 0x000fe200000f0eff */
[----:B0-----:R-:W-:Y:S02]  /*6ef0*/  IMAD R4, R150, 0xb, RZ ;  /* 0x0000000b96047824 */ /* 0x001fe400078e02ff */
[----:B------:R-:W0:Y:S01]  /*6f00*/  LDC R150, c[0x0][0x238] ;  /* 0x00008e00ff967b82 */ /* 0x000e220000000800 */
[C---:B------:R-:W-:Y:S02]  /*6f10*/  ISETP.GT.AND P2, PT, R0.reuse, 0xa, PT ;  /* 0x0000000a0000780c */ /* 0x040fe40003f44270 */
[----:B------:R-:W-:Y:S02]  /*6f20*/  PRMT R159, RZ, 0x7610, R159 ;  /* 0x00007610ff9f7816 */ /* 0x000fe4000000009f */
[----:B------:R-:W-:Y:S02]  /*6f30*/  ISETP.GT.AND P1, PT, R0, 0x9, PT ;  /* 0x000000090000780c */ /* 0x000fe40003f24270 */
[----:B------:R-:W-:-:S07]  /*6f40*/  PRMT R160, RZ, 0x7610, R160 ;  /* 0x00007610ffa07816 */ /* 0x000fce00000000a0 */
[----:B------:R1:W2:Y:S04]  /*6f50*/  @P2 LDG.E.U8 R159, desc[UR12][R6.64] ;  /* 0x0000000c069f2981 */ /* 0x0002a8000c1e1100 */
[----:B------:R-:W2:Y:S01]  /*6f60*/  @P1 LDG.E.U8 R160, desc[UR12][R8.64] ;  /* 0x0000000c08a01981 */ /* 0x000ea2000c1e1100 */
[----:B-1----:R-:W-:-:S04]  /*6f70*/  IADD3 R6, P0, R4, R3, RZ ;  /* 0x0000000304067210 */ /* 0x002fc80007f1e0ff */
[----:B------:R-:W-:Y:S01]  /*6f80*/  LEA.HI.X.SX32 R7, R4, R2, 0x1, P0 ;  /* 0x0000000204077211 */ /* 0x000fe200000f0eff */
[----:B0-----:R-:W-:Y:S02]  /*6f90*/  IMAD R4, R150, 0xc, RZ ;  /* 0x0000000c96047824 */ /* 0x001fe400078e02ff */
[----:B------:R-:W0:Y:S01]  /*6fa0*/  LDC R150, c[0x0][0x238] ;  /* 0x00008e00ff967b82 */ /* 0x000e220000000800 */
[----:B------:R-:W-:Y:S02]  /*6fb0*/  ISETP.GT.AND P1, PT, R0, 0xb, PT ;  /* 0x0000000b0000780c */ /* 0x000fe40003f24270 */
[----:B------:R-:W-:-:S11]  /*6fc0*/  PRMT R158, RZ, 0x7610, R158 ;  /* 0x00007610ff9e7816 */ /* 0x000fd6000000009e */
[----:B------:R1:W2:Y:S02]  /*6fd0*/  @P1 LDG.E.U8 R158, desc[UR12][R6.64] ;  /* 0x0000000c069e1981 */ /* 0x0002a4000c1e1100 */
[----:B-1----:R-:W-:-:S04]  /*6fe0*/  IADD3 R6, P0, R4, R3, RZ ;  /* 0x0000000304067210 */ /* 0x002fc80007f1e0ff */
[----:B------:R-:W-:Y:S01]  /*6ff0*/  LEA.HI.X.SX32 R7, R4, R2, 0x1, P0 ;  /* 0x0000000204077211 */ /* 0x000fe200000f0eff */
[----:B0-----:R-:W-:Y:S02]  /*7000*/  IMAD R4, R150, 0xd, RZ ;  /* 0x0000000d96047824 */ /* 0x001fe400078e02ff */
[----:B------:R-:W0:Y:S01]  /*7010*/  LDC R150, c[0x0][0x238] ;  /* 0x00008e00ff967b82 */ /* 0x000e220000000800 */
[C---:B------:R-:W-:Y:S02]  /*7020*/  ISETP.GT.AND P1, PT, R0.reuse, 0xc, PT ;  /* 0x0000000c0000780c */ /* 0x040fe40003f24270 */
[----:B------:R-:W-:Y:S02]  /*7030*/  PRMT R156, RZ, 0x7610, R156 ;  /* 0x00007610ff9c7816 */ /* 0x000fe4000000009c */
[----:B------:R-:W-:-:S09]  /*7040*/  ISETP.GT.AND P4, PT, R0, 0x8, PT ;  /* 0x000000080000780c */ /* 0x000fd20003f84270 */
[----:B------:R1:W3:Y:S02]  /*7050*/  @P1 LDG.E.U8 R156, desc[UR12][R6.64] ;  /* 0x0000000c069c1981 */ /* 0x0002e4000c1e1100 */
[----:B-1----:R-:W-:-:S04]  /*7060*/  IADD3 R6, P0, R4, R3, RZ ;  /* 0x0000000304067210 */ /* 0x002fc80007f1e0ff */
[----:B------:R-:W-:Y:S01]  /*7070*/  LEA.HI.X.SX32 R7, R4, R2, 0x1, P0 ;  /* 0x0000000204077211 */ /* 0x000fe200000f0eff */
[----:B0-----:R-:W-:Y:S02]  /*7080*/  IMAD R4, R150, 0xe, RZ ;  /* 0x0000000e96047824 */ /* 0x001fe400078e02ff */
[----:B------:R-:W0:Y:S01]  /*7090*/  LDC R150, c[0x0][0x238] ;  /* 0x00008e00ff967b82 */ /* 0x000e220000000800 */
[----:B------:R-:W-:Y:S02]  /*70a0*/  PRMT R161, RZ, 0x7610, R161 ;  /* 0x00007610ffa17816 */ /* 0x000fe400000000a1 */
[----:B------:R-:W-:-:S04]  /*70b0*/  ISETP.GT.AND P1, PT, R0, 0xd, PT ;  /* 0x0000000d0000780c */ /* 0x000fc80003f24270 */
[----:B------:R1:W2:Y:S02]  /*70c0*/  @P4 LDG.E.U8 R161, desc[UR12][R10.64] ;  /* 0x0000000c0aa14981 */ /* 0x0002a4000c1e1100 */
[----:B-1----:R-:W-:-:S07]  /*70d0*/  PRMT R11, RZ, 0x7610, R11 ;  /* 0x00007610ff0b7816 */ /* 0x002fce000000000b */
[----:B------:R1:W4:Y:S02]  /*70e0*/  @P1 LDG.E.U8 R11, desc[UR12][R6.64] ;  /* 0x0000000c060b1981 */ /* 0x000324000c1e1100 */
        /* <DEDUP_REMOVED lines=9> */
[----:B0-----:R-:W-:Y:S02]  /*7180*/  IMAD.SHL.U32 R4, R150, 0x10, RZ ;  /* 0x0000001096047824 */ /* 0x001fe400078e00ff */
        /* <DEDUP_REMOVED lines=66> */
[C---:B------:R-:W-:Y:S02]  /*75b0*/  ISETP.GT.AND P2, PT, R0.reuse, 0x19, PT ;  /* 0x000000190000780c */ /* 0x040fe40003f44270 */
[----:B------:R-:W-:-:S07]  /*75c0*/  ISETP.GT.AND P0, PT, R0, RZ, PT ;  /* 0x000000ff0000720c */ /* 0x000fce0003f04270 */
[----:B------:R1:W2:Y:S02]  /*75d0*/  @P1 LDG.E.U8 R20, desc[UR12][R6.64] ;  /* 0x0000000c06141981 */ /* 0x0002a4000c1e1100 */
[----:B-1----:R-:W-:-:S04]  /*75e0*/  IADD3 R6, P1, R4, R3, RZ ;  /* 0x0000000304067210 */ /* 0x002fc80007f3e0ff */
[----:B------:R-:W-:Y:S01]  /*75f0*/  LEA.HI.X.SX32 R7, R4, R2, 0x1, P1 ;  /* 0x0000000204077211 */ /* 0x000fe200008f0eff */
[----:B0-----:R-:W-:Y:S02]  /*7600*/  IMAD R4, R150, 0x1a, RZ ;  /* 0x0000001a96047824 */ /* 0x001fe400078e02ff */
[----:B------:R-:W0:Y:S01]  /*7610*/  LDC R150, c[0x0][0x238] ;  /* 0x00008e00ff967b82 */ /* 0x000e220000000800 */
[----:B------:R-:W-:Y:S02]  /*7620*/  PRMT R19, RZ, 0x7610, R19 ;  /* 0x00007610ff137816 */ /* 0x000fe40000000013 */
[----:B------:R-:W-:-:S04]  /*7630*/  PRMT R8, RZ, 0x7610, R8 ;  /* 0x00007610ff087816 */ /* 0x000fc80000000008 */
[----:B------:R1:W2:Y:S02]  /*7640*/  @P2 LDG.E.U8 R19, desc[UR12][R6.64] ;  /* 0x0000000c06132981 */ /* 0x0002a4000c1e1100 */
[----:B-1----:R-:W-:Y:S02]  /*7650*/  @P0 IMAD.MOV.U32 R6, RZ, RZ, R3 ;  /* 0x000000ffff060224 */ /* 0x002fe400078e0003 */
[----:B------:R-:W-:-:S05]  /*7660*/  @P0 IMAD.MOV.U32 R7, RZ, RZ, R2 ;  /* 0x000000ffff070224 */ /* 0x000fca00078e0002 */
        /* <DEDUP_REMOVED lines=14> */
[----:B------:R1:W2:Y:S01]  /*7750*/  @P1 LDG.E.U8 R17, desc[UR12][R6.64] ;  /* 0x0000000c06111981 */ /* 0x0002a2000c1e1100 */
[----:B------:R-:W-:Y:S02]  /*7760*/  ISETP.GT.AND P1, PT, R0, 0x1c, PT ;  /* 0x0000001c0000780c */ /* 0x000fe40003f24270 */
[----:B-1----:R-:W-:-:S04]  /*7770*/  IADD3 R6, P0, R4, R3, RZ ;  /* 0x0000000304067210 */ /* 0x002fc80007f1e0ff */
[----:B------:R-:W-:Y:S01]  /*7780*/  LEA.HI.X.SX32 R7, R4, R2, 0x1, P0 ;  /* 0x0000000204077211 */ /* 0x000fe200000f0eff */
[----:B0-----:R-:W-:Y:S02]  /*7790*/  IMAD R4, R150, 0x1d, RZ ;  /* 0x0000001d96047824 */ /* 0x001fe400078e02ff */
[----:B------:R-:W0:Y:S01]  /*77a0*/  LDC R150, c[0x0][0x238] ;  /* 0x00008e00ff967b82 */ /* 0x000e220000000800 */
[----:B------:R-:W-:-:S06]  /*77b0*/  PRMT R16, RZ, 0x7610, R16 ;  /* 0x00007610ff107816 */ /* 0x000fcc0000000010 */
[----:B------:R1:W2:Y:S01]  /*77c0*/  @P1 LDG.E.U8 R16, desc[UR12][R6.64] ;  /* 0x0000000c06101981 */ /* 0x0002a2000c1e1100 */
[----:B------:R-:W-:Y:S02]  /*77d0*/  ISETP.GT.AND P1, PT, R0, 0x1d, PT ;  /* 0x0000001d0000780c */ /* 0x000fe40003f24270 */
[----:B------:R-:W-:Y:S02]  /*77e0*/  PRMT R15, RZ, 0x7610, R15 ;  /* 0x00007610ff0f7816 */ /* 0x000fe4000000000f */
[----:B-1----:R-:W-:-:S04]  /*77f0*/  IADD3 R6, P0, R4, R3, RZ ;  /* 0x0000000304067210 */ /* 0x002fc80007f1e0ff */
[----:B------:R-:W-:Y:S01]  /*7800*/  LEA.HI.X.SX32 R7, R4, R2, 0x1, P0 ;  /* 0x0000000204077211 */ /* 0x000fe200000f0eff */
[----:B0-----:R-:W-:-:S04]  /*7810*/  IMAD R4, R150, 0x1e, RZ ;  /* 0x0000001e96047824 */ /* 0x001fc800078e02ff */
[----:B------:R0:W2:Y:S01]  /*7820*/  @P1 LDG.E.U8 R15, desc[UR12][R6.64] ;  /* 0x0000000c060f1981 */ /* 0x0000a2000c1e1100 */
[----:B------:R-:W-:Y:S02]  /*7830*/  ISETP.GT.AND P1, PT, R0, 0x1e, PT ;  /* 0x0000001e0000780c */ /* 0x000fe40003f24270 */
[----:B------:R-:W-:Y:S02]  /*7840*/  PRMT R13, RZ, 0x7610, R13 ;  /* 0x00007610ff0d7816 */ /* 0x000fe4000000000d */
[----:B0-----:R-:W-:-:S04]  /*7850*/  IADD3 R6, P0, R4, R3, RZ ;  /* 0x0000000304067210 */ /* 0x001fc80007f1e0ff */
[----:B------:R-:W-:Y:S01]  /*7860*/  LEA.HI.X.SX32 R7, R4, R2, 0x1, P0 ;  /* 0x0000000204077211 */ /* 0x000fe200000f0eff */
[----:B------:R-:W-:Y:S01]  /*7870*/  IMAD R4, R151, 0x1f, RZ ;  /* 0x0000001f97047824 */ /* 0x000fe200078e02ff */
[----:B------:R0:W-:Y:S04]  /*7880*/  STL [R1+0x320], R3 ;  /* 0x0003200301007387 */ /* 0x0001e80000100800 */
[----:B------:R1:W2:Y:S04]  /*7890*/  @P1 LDG.E.U8 R13, desc[UR12][R6.64] ;  /* 0x0000000c060d1981 */ /* 0x0002a8000c1e1100 */
[----:B------:R-:W2:Y:S01]  /*78a0*/  LDL R24, [R1+0x304] ;  /* 0x0003040001187983 */ /* 0x000ea20000100800 */
[----:B-1----:R-:W-:-:S03]  /*78b0*/  IADD3 R6, P0, R4, R3, RZ ;  /* 0x0000000304067210 */ /* 0x002fc60007f1e0ff */
[----:B0-----:R-:W2:Y:S01]  /*78c0*/  LDL R3, [R1+0x2f0] ;  /* 0x0002f00001037983 */ /* 0x001ea20000100800 */
[----:B------:R-:W-:-:S03]  /*78d0*/  LEA.HI.X.SX32 R7, R4, R2, 0x1, P0 ;  /* 0x0000000204077211 */ /* 0x000fc600000f0eff */
[----:B------:R-:W2:Y:S01]  /*78e0*/  LDL R4, [R1+0x2f4] ;  /* 0x0002f40001047983 */ /* 0x000ea20000100800 */
[----:B------:R-:W-:-:S03]  /*78f0*/  ISETP.GE.AND P0, PT, R14, R0, PT ;  /* 0x000000000e00720c */ /* 0x000fc60003f06270 */
[----:B------:R-:W-:Y:S04]  /*7900*/  STL [R1+0x314], R2 ;  /* 0x0003140201007387 */ /* 0x000fe80000100800 */
[----:B------:R-:W2:Y:S01]  /*7910*/  LDL.LU R14, [R1+0x300] ;  /* 0x00030000010e7983 */ /* 0x000ea20000300800 */
[----:B------:R-:W0:Y:S01]  /*7920*/  S2R R151, SR_TID.X ;  /* 0x0000000000977919 */ /* 0x000e220000002100 */
[----:B------:R-:W-:Y:S02]  /*7930*/  ISETP.GT.AND P1, PT, R0, 0x1f, PT ;  /* 0x0000001f0000780c */ /* 0x000fe40003f24270 */
[----:B------:R-:W-:-:S11]  /*7940*/  PRMT R12, RZ, 0x7610, R12 ;  /* 0x00007610ff0c7816 */ /* 0x000fd6000000000c */
[----:B------:R1:W2:Y:S01]  /*7950*/  @P1 LDG.E.U8 R12, desc[UR12][R6.64] ;  /* 0x0000000c060c1981 */ /* 0x0002a2000c1e1100 */
[----:B---3--:R-:W-:Y:S02]  /*7960*/  LOP3.LUT R156, R156, 0xffff, RZ, 0xc0, !PT ;  /* 0x0000ffff9c9c7812 */ /* 0x008fe400078ec0ff */
[----:B----4-:R-:W-:Y:S02]  /*7970*/  LOP3.LUT R11, R11, 0xffff, RZ, 0xc0, !PT ;  /* 0x0000ffff0b0b7812 */ /* 0x010fe400078ec0ff */
[----:B------:R-:W-:Y:S02]  /*7980*/  LOP3.LUT R167, R167, 0xffff, RZ, 0xc0, !PT ;  /* 0x0000ffffa7a77812 */ /* 0x000fe400078ec0ff */
[----:B------:R-:W-:Y:S02]  /*7990*/  LOP3.LUT R166, R166, 0xffff, RZ, 0xc0, !PT ;  /* 0x0000ffffa6a67812 */ /* 0x000fe400078ec0ff */
[----:B------:R-:W-:Y:S02]  /*79a0*/  LOP3.LUT R165, R165, 0xffff, RZ, 0xc0, !PT ;  /* 0x0000ffffa5a57812 */ /* 0x000fe400078ec0ff */
[----:B--2---:R-:W-:-:S02]  /*79b0*/  LOP3.LUT R164, R164, 0xffff, RZ, 0xc0, !PT ;  /* 0x0000ffffa4a47812 */ /* 0x004fc400078ec0ff */
[----:B------:R-:W-:Y:S02]  /*79c0*/  LOP3.LUT R163, R163, 0xffff, RZ, 0xc0, !PT ;  /* 0x0000ffffa3a37812 */ /* 0x000fe400078ec0ff */
[----:B0-----:R-:W-:Y:S02]  /*79d0*/  SHF.R.S32.HI R25, RZ, 0x2, R151 ;  /* 0x00000002ff197819 */ /* 0x001fe40000011497 */
[----:B------:R-:W-:Y:S02]  /*79e0*/  LOP3.LUT R162, R162, 0xffff, RZ, 0xc0, !PT ;  /* 0x0000ffffa2a27812 */ /* 0x000fe400078ec0ff */
[----:B------:R-:W-:Y:S02]  /*79f0*/  LOP3.LUT R161, R161, 0xffff, RZ, 0xc0, !PT ;  /* 0x0000ffffa1a17812 */ /* 0x000fe400078ec0ff */
[----:B------:R-:W-:Y:S02]  /*7a00*/  LOP3.LUT R160, R160, 0xffff, RZ, 0xc0, !PT ;  /* 0x0000ffffa0a07812 */ /* 0x000fe400078ec0ff */
[----:B------:R-:W-:-:S02]  /*7a10*/  LOP3.LUT R159, R159, 0xffff, RZ, 0xc0, !PT ;  /* 0x0000ffff9f9f7812 */ /* 0x000fc400078ec0ff */
[----:B------:R-:W-:Y:S02]  /*7a20*/  LOP3.LUT R158, R158, 0xffff, RZ, 0xc0, !PT ;  /* 0x0000ffff9e9e7812 */ /* 0x000fe400078ec0ff */
[----:B------:R-:W-:Y:S02]  /*7a30*/  LOP3.LUT R10, R10, 0xffff, RZ, 0xc0, !PT ;  /* 0x0000ffff0a0a7812 */ /* 0x000fe400078ec0ff */
[----:B------:R-:W-:Y:S02]  /*7a40*/  LOP3.LUT R9, R9, 0xffff, RZ, 0xc0, !PT ;  /* 0x0000ffff09097812 */ /* 0x000fe400078ec0ff */
[----:B------:R-:W-:Y:S02]  /*7a50*/  LOP3.LUT R168, R168, 0xffff, RZ, 0xc0, !PT ;  /* 0x0000ffffa8a87812 */ /* 0x000fe400078ec0ff */
[----:B------:R-:W-:Y:S01]  /*7a60*/  SGXT R25, R25, 0x1 ;  /* 0x000000011919781a */ /* 0x000fe20000000200 */
[----:B------:R-:W-:Y:S01]  /*7a70*/  IMAD.SHL.U32 R26, R151, 0x20, RZ ;  /* 0x00000020971a7824 */ /* 0x000fe200078e00ff */
[----:B------:R-:W-:-:S02]  /*7a80*/  PRMT R156, R156, 0x3340, R11 ;  /* 0x000033409c9c7816 */ /* 0x000fc4000000000b */
[----:B------:R-:W-:Y:S02]  /*7a90*/  PRMT R166, R167, 0x3340, R166 ;  /* 0x00003340a7a67816 */ /* 0x000fe400000000a6 */
[----:B------:R-:W-:Y:S02]  /*7aa0*/  PRMT R164, R165, 0x3340, R164 ;  /* 0x00003340a5a47816 */ /* 0x000fe400000000a4 */
[----:B------:R-:W-:Y:S02]  /*7ab0*/  PRMT R162, R163, 0x3340, R162 ;  /* 0x00003340a3a27816 */ /* 0x000fe400000000a2 */
[----:B------:R-:W-:Y:S02]  /*7ac0*/  PRMT R160, R161, 0x3340, R160 ;  /* 0x00003340a1a07816 */ /* 0x000fe400000000a0 */
[----:B------:R-:W-:Y:S02]  /*7ad0*/  PRMT R158, R159, 0x3340, R158 ;  /* 0x000033409f9e7816 */ /* 0x000fe4000000009e */
[----:B------:R-:W-:-:S02]  /*7ae0*/  PRMT R11, R10, 0x3340, R9 ;  /* 0x000033400a0b7816 */ /* 0x000fc40000000009 */
[----:B------:R-:W-:Y:S02]  /*7af0*/  LOP3.LUT R25, R25, 0x90, RZ, 0xc0, !PT ;  /* 0x0000009019197812 */ /* 0x000fe400078ec0ff */
[----:B------:R-:W-:Y:S02]  /*7b00*/  PRMT R9, R164, 0x5410, R162 ;  /* 0x00005410a4097816 */ /* 0x000fe400000000a2 */
[----:B------:R-:W-:Y:S02]  /*7b10*/  PRMT R10, R160, 0x5410, R158 ;  /* 0x00005410a00a7816 */ /* 0x000fe4000000009e */
[----:B------:R-:W-:Y:S02]  /*7b20*/  LOP3.LUT R25, R25, 0xf60, R26, 0xf8, !PT ;  /* 0x00000f6019197812 */ /* 0x000fe400078ef81a */
[----:B------:R-:W-:Y:S02]  /*7b30*/  PRMT R11, R156, 0x5410, R11 ;  /* 0x000054109c0b7816 */ /* 0x000fe4000000000b */
[----:B-1----:R-:W-:-:S02]  /*7b40*/  IADD3 R6, P1, R5, R192, RZ ;  /* 0x000000c005067210 */ /* 0x002fc40007f3e0ff */
[----:B------:R-:W-:Y:S02]  /*7b50*/  PRMT R188, RZ, 0x7610, R188 ;  /* 0x00007610ffbc7816 */ /* 0x000fe400000000bc */
[----:B------:R-:W-:Y:S02]  /*7b60*/  PRMT R156, RZ, 0x7610, R156 ;  /* 0x00007610ff9c7816 */ /* 0x000fe4000000009c */
[----:B------:R-:W-:-:S04]  /*7b70*/  LOP3.LUT R8, R8, 0xffff, RZ, 0xc0, !PT ;  /* 0x0000ffff08087812 */ /* 0x000fc800078ec0ff */
[----:B------:R-:W-:-:S04]  /*7b80*/  PRMT R8, R8, 0x3340, R168 ;  /* 0x0000334008087816 */ /* 0x000fc800000000a8 */
[----:B------:R-:W-:Y:S01]  /*7b90*/  PRMT R8, R8, 0x5410, R166 ;  /* 0x0000541008087816 */ /* 0x000fe200000000a6 */
[----:B------:R-:W-:Y:S06]  /*7ba0*/  BAR.SYNC.DEFER_BLOCKING 0x0 ;  /* 0x0000000000007b1d */ /* 0x000fec0000010000 */
[----:B------:R0:W-:Y:S02]  /*7bb0*/  STS.128 [R25+UR6+0x2000], R8 ;  /* 0x0020000819007988 */ /* 0x0001e40008000c06 */
[----:B0-----:R-:W-:-:S05]  /*7bc0*/  SHF.R.S32.HI R25, RZ, 0x1f, R5 ;  /* 0x0000001fff197819 */ /* 0x001fca0000011405 */
[----:B------:R-:W-:-:S05]  /*7bd0*/  IMAD.X R7, R25, 0x1, R191, P1 ;  /* 0x0000000119077824 */ /* 0x000fca00008e06bf */
[----:B------:R0:W2:Y:S02]  /*7be0*/  @!P0 LDG.E.U8 R188, desc[UR12][R6.64] ;  /* 0x0000000c06bc8981 */ /* 0x0000a4000c1e1100 */
[----:B0-----:R-:W-:-:S05]  /*7bf0*/  IADD3 R6, P1, R5, R24, RZ ;  /* 0x0000001805067210 */ /* 0x001fca0007f3e0ff */
[----:B------:R-:W-:-:S05]  /*7c00*/  IMAD.X R7, R25, 0x1, R14, P1 ;  /* 0x0000000119077824 */ /* 0x000fca00008e060e */
[----:B------:R0:W3:Y:S04]  /*7c10*/  @!P0 LDG.E.U8 R156, desc[UR12][R6.64] ;  /* 0x0000000c069c8981 */ /* 0x0000e8000c1e1100 */
[----:B------:R1:W-:Y:S04]  /*7c20*/  STL [R1+0x318], R14 ;  /* 0x0003180e01007387 */ /* 0x0003e80000100800 */
[----:B------:R-:W4:Y:S01]  /*7c30*/  LDL R24, [R1+0x2e4] ;  /* 0x0002e40001187983 */ /* 0x000f220000100800 */
[----:B0-----:R-:W-:-:S03]  /*7c40*/  IADD3 R6, P1, R5, R4, RZ ;  /* 0x0000000405067210 */ /* 0x001fc60007f3e0ff */
[----:B------:R-:W2:Y:S02]  /*7c50*/  LDL R4, [R1+0x30c] ;  /* 0x00030c0001047983 */ /* 0x000ea40000100800 */
[----:B------:R-:W-:Y:S02]  /*7c60*/  IMAD.X R7, R25, 0x1, R3, P1 ;  /* 0x0000000119077824 */ /* 0x000fe400008e0603 */
[----:B-1----:R-:W3:Y:S04]  /*7c70*/  LDL R14, [R1+0x2d4] ;  /* 0x0002d400010e7983 */ /* 0x002ee80000100800 */
[----:B------:R-:W3:Y:S04]  /*7c80*/  LDL R32, [R1+0x2c4] ;  /* 0x0002c40001207983 */ /* 0x000ee80000100800 */
[----:B------:R-:W3:Y:S04]  /*7c90*/  LDL R3, [R1+0x2d0] ;  /* 0x0002d00001037983 */ /* 0x000ee80000100800 */
[----:B------:R-:W3:Y:S04]  /*7ca0*/  LDL R31, [R1+0x2b4] ;  /* 0x0002b400011f7983 */ /* 0x000ee80000100800 */
[----:B------:R-:W3:Y:S04]  /*7cb0*/  LDL R30, [R1+0x2c0] ;  /* 0x0002c000011e7983 */ /* 0x000ee80000100800 */
[----:B------:R-:W3:Y:S04]  /*7cc0*/  LDL R29, [R1+0x2b0] ;  /* 0x0002b000011d7983 */ /* 0x000ee80000100800 */
[----:B------:R-:W3:Y:S04]  /*7cd0*/  LDL.LU R2, [R1+0x2e0] ;  /* 0x0002e00001027983 */ /* 0x000ee80000300800 */
[----:B------:R-:W3:Y:S01]  /*7ce0*/  LDL R28, [R1+0x2a4] ;  /* 0x0002a400011c7983 */ /* 0x000ee20000100800 */
[----:B------:R-:W-:-:S03]  /*7cf0*/  PRMT R158, RZ, 0x7610, R158 ;  /* 0x00007610ff9e7816 */ /* 0x000fc6000000009e */
[----:B------:R-:W3:Y:S01]  /*7d00*/  LDL R27, [R1+0x2a0] ;  /* 0x0002a000011b7983 */ /* 0x000ee20000100800 */
[----:B------:R-:W-:Y:S02]  /*7d10*/  LOP3.LUT R157, R157, 0xffff, RZ, 0xc0, !PT ;  /* 0x0000ffff9d9d7812 */ /* 0x000fe400078ec0ff */
[----:B------:R-:W-:Y:S01]  /*7d20*/  LOP3.LUT R155, R155, 0xffff, RZ, 0xc0, !PT ;  /* 0x0000ffff9b9b7812 */ /* 0x000fe200078ec0ff */
[----:B------:R4:W3:Y:S01]  /*7d30*/  @!P0 LDG.E.U8 R158, desc[UR12][R6.64] ;  /* 0x0000000c069e8981 */ /* 0x0008e2000c1e1100 */
        /* <DEDUP_REMOVED lines=14> */
[----:B------:R-:W-:Y:S02]  /*7e20*/  PRMT R155, R157, 0x3340, R155 ;  /* 0x000033409d9b7816 */ /* 0x000fe4000000009b */
[----:B------:R-:W-:-:S02]  /*7e30*/  PRMT R8, R154, 0x3340, R153 ;  /* 0x000033409a087816 */ /* 0x000fc40000000099 */
[----:B------:R-:W-:Y:S02]  /*7e40*/  PRMT R23, R152, 0x3340, R23 ;  /* 0x0000334098177816 */ /* 0x000fe40000000017 */
[----:B------:R-:W-:Y:S02]  /*7e50*/  PRMT R9, R22, 0x3340, R21 ;  /* 0x0000334016097816 */ /* 0x000fe40000000015 */
[----:B------:R-:W-:Y:S02]  /*7e60*/  PRMT R19, R20, 0x3340, R19 ;  /* 0x0000334014137816 */ /* 0x000fe40000000013 */
[----:B------:R-:W-:Y:S02]  /*7e70*/  PRMT R10, R18, 0x3340, R17 ;  /* 0x00003340120a7816 */ /* 0x000fe40000000011 */
[----:B------:R-:W-:Y:S02]  /*7e80*/  PRMT R15, R16, 0x3340, R15 ;  /* 0x00003340100f7816 */ /* 0x000fe4000000000f */
[----:B------:R-:W-:-:S02]  /*7e90*/  PRMT R11, R13, 0x3340, R12 ;  /* 0x000033400d0b7816 */ /* 0x000fc4000000000c */
[----:B------:R-:W-:Y:S02]  /*7ea0*/  PRMT R8, R155, 0x5410, R8 ;  /* 0x000054109b087816 */ /* 0x000fe40000000008 */
[----:B------:R-:W-:Y:S02]  /*7eb0*/  PRMT R9, R23, 0x5410, R9 ;  /* 0x0000541017097816 */ /* 0x000fe40000000009 */
[----:B------:R-:W-:Y:S02]  /*7ec0*/  PRMT R10, R19, 0x5410, R10 ;  /* 0x00005410130a7816 */ /* 0x000fe4000000000a */
[----:B------:R-:W-:Y:S02]  /*7ed0*/  PRMT R11, R15, 0x5410, R11 ;  /* 0x000054100f0b7816 */ /* 0x000fe4000000000b */
[----:B----4-:R-:W-:-:S03]  /*7ee0*/  IADD3 R6, P1, R5, R24, RZ ;  /* 0x0000001805067210 */ /* 0x010fc60007f3e0ff */
[----:B--2---:R0:W-:Y:S04]  /*7ef0*/  STS.128 [R4+UR6+0x2000], R8 ;  /* 0x0020000804007988 */ /* 0x0041e80008000c06 */
[----:B---3--:R1:W-:Y:S04]  /*7f00*/  STL [R1+0x31c], R2 ;  /* 0x00031c0201007387 */ /* 0x0083e80000100800 */
[----:B------:R-:W2:Y:S04]  /*7f10*/  LDL R26, [R1+0x294] ;  /* 0x00029400011a7983 */ /* 0x000ea80000100800 */
[----:B------:R-:W3:Y:S01]  /*7f20*/  LDL R24, [R1+0x290] ;  /* 0x0002900001187983 */ /* 0x000ee20000100800 */
[----:B------:R-:W-:Y:S01]  /*7f30*/  IMAD.X R7, R25, 0x1, R2, P1 ;  /* 0x0000000119077824 */ /* 0x000fe200008e0602 */
[----:B------:R-:W-:-:S02]  /*7f40*/  IADD3 R12, P1, R5, R14, RZ ;  /* 0x0000000e050c7210 */ /* 0x000fc40007f3e0ff */
[----:B------:R-:W4:Y:S04]  /*7f50*/  LDL.LU R14, [R1+0x2d8] ;  /* 0x0002d800010e7983 */ /* 0x000f280000300800 */
[----:B0-----:R-:W4:Y:S04]  /*7f60*/  LDL.LU R4, [R1+0x2f8] ;  /* 0x0002f80001047983 */ /* 0x001f280000300800 */
[----:B------:R-:W4:Y:S01]  /*7f70*/  LDL R10, [R1+0x284] ;  /* 0x00028400010a7983 */ /* 0x000f220000100800 */
[----:B------:R-:W-:-:S03]  /*7f80*/  IMAD.X R13, R25, 0x1, R3, P1 ;  /* 0x00000001190d7824 */ /* 0x000fc600008e0603 */
[----:B------:R-:W4:Y:S04]  /*7f90*/  LDL R37, [R1+0x280] ;  /* 0x0002800001257983 */ /* 0x000f280000100800 */
[----:B------:R-:W4:Y:S04]  /*7fa0*/  LDL.LU R3, [R1+0x2fc] ;  /* 0x0002fc0001037983 */ /* 0x000f280000300800 */
[----:B-1----:R-:W4:Y:S04]  /*7fb0*/  LDL.LU R2, [R1+0x2c8] ;  /* 0x0002c80001027983 */ /* 0x002f280000300800 */
[----:B------:R-:W4:Y:S04]  /*7fc0*/  LDL R36, [R1+0x274] ;  /* 0x0002740001247983 */ /* 0x000f280000100800 */
[----:B------:R-:W4:Y:S01]  /*7fd0*/  LDL R35, [R1+0x270] ;  /* 0x0002700001237983 */ /* 0x000f220000100800 */
[----:B------:R-:W-:-:S03]  /*7fe0*/  PRMT R17, RZ, 0x7610, R17 ;  /* 0x00007610ff117816 */ /* 0x000fc60000000011 */
[----:B------:R-:W4:Y:S04]  /*7ff0*/  LDL R34, [R1+0x264] ;  /* 0x0002640001227983 */ /* 0x000f280000100800 */
[----:B------:R-:W4:Y:S04]  /*8000*/  LDL R33, [R1+0x260] ;  /* 0x0002600001217983 */ /* 0x000f280000100800 */
[----:B------:R0:W4:Y:S01]  /*8010*/  @!P0 LDG.E.U8 R17, desc[UR12][R6.64] ;  /* 0x0000000c06118981 */ /* 0x000122000c1e1100 */
[----:B------:R-:W-:-:S03]  /*8020*/  IADD3 R8, P1, R5, R31, RZ ;  /* 0x0000001f05087210 */ /* 0x000fc60007f3e0ff */
[----:B------:R-:W4:Y:S01]  /*8030*/  LDL R31, [R1+0x250] ;  /* 0x00025000011f7983 */ /* 0x000f220000100800 */
[----:B------:R-:W-:Y:S02]  /*8040*/  PRMT R16, RZ, 0x7610, R16 ;  /* 0x00007610ff107816 */ /* 0x000fe40000000010 */
[----:B------:R-:W-:Y:S01]  /*8050*/  PRMT R18, RZ, 0x7610, R18 ;  /* 0x00007610ff127816 */ /* 0x000fe20000000012 */
[----:B------:R-:W4:Y:S01]  /*8060*/  LDL R11, [R1+0x214] ;  /* 0x00021400010b7983 */ /* 0x000f220000100800 */
[----:B0-----:R-:W-:-:S03]  /*8070*/  IADD3 R6, P2, R5, R32, RZ ;  /* 0x0000002005067210 */ /* 0x001fc60007f5e0ff */
[----:B------:R-:W4:Y:S02]  /*8080*/  LDL R32, [R1+0x254] ;  /* 0x0002540001207983 */ /* 0x000f240000100800 */
[C---:B------:R-:W-:Y:S02]  /*8090*/  IMAD.X R7, R25.reuse, 0x1, R30, P2 ;  /* 0x0000000119077824 */ /* 0x040fe400010e061e */
[----:B------:R-:W4:Y:S01]  /*80a0*/  LDL R30, [R1+0x244] ;  /* 0x00024400011e7983 */ /* 0x000f220000100800 */
[----:B------:R-:W-:-:S03]  /*80b0*/  IMAD.X R9, R25, 0x1, R29, P1 ;  /* 0x0000000119097824 */ /* 0x000fc600008e061d */
[----:B------:R-:W4:Y:S04]  /*80c0*/  LDL R29, [R1+0x240] ;  /* 0x00024000011d7983 */ /* 0x000f280000100800 */
[----:B------:R0:W4:Y:S01]  /*80d0*/  @!P0 LDG.E.U8 R16, desc[UR12][R6.64] ;  /* 0x0000000c06108981 */ /* 0x000122000c1e1100 */
[----:B------:R-:W-:-:S03]  /*80e0*/  PRMT R15, RZ, 0x7610, R15 ;  /* 0x00007610ff0f7816 */ /* 0x000fc6000000000f */
[----:B------:R-:W4:Y:S04]  /*80f0*/  @!P0 LDG.E.U8 R18, desc[UR12][R8.64] ;  /* 0x0000000c08128981 */ /* 0x000f28000c1e1100 */
[----:B------:R1:W4:Y:S01]  /*8100*/  @!P0 LDG.E.U8 R15, desc[UR12][R12.64] ;  /* 0x0000000c0c0f8981 */ /* 0x000322000c1e1100 */
[----:B0-----:R-:W-:-:S03]  /*8110*/  IADD3 R6, P1, R5, R28, RZ ;  /* 0x0000001c05067210 */ /* 0x001fc60007f3e0ff */
[----:B------:R-:W4:Y:S02]  /*8120*/  LDL R28, [R1+0x234] ;  /* 0x00023400011c7983 */ /* 0x000f240000100800 */
[----:B------:R-:W-:Y:S02]  /*8130*/  IMAD.X R7, R25, 0x1, R27, P1 ;  /* 0x0000000119077824 */ /* 0x000fe400008e061b */
[----:B------:R-:W4:Y:S01]  /*8140*/  LDL R27, [R1+0x230] ;  /* 0x00023000011b7983 */ /* 0x000f220000100800 */
[----:B-1----:R-:W-:Y:S02]  /*8150*/  PRMT R12, RZ, 0x7610, R12 ;  /* 0x00007610ff0c7816 */ /* 0x002fe4000000000c */
[----:B------:R-:W-:-:S04]  /*8160*/  PRMT R13, RZ, 0x7610, R13 ;  /* 0x00007610ff0d7816 */ /* 0x000fc8000000000d */
[----:B------:R4:W4:Y:S01]  /*8170*/  @!P0 LDG.E.U8 R12, desc[UR12][R6.64] ;  /* 0x0000000c060c8981 */ /* 0x000922000c1e1100 */
[----:B--2---:R-:W-:-:S03]  /*8180*/  IADD3 R8, P1, R5, R26, RZ ;  /* 0x0000001a05087210 */ /* 0x004fc60007f3e0ff */
[----:B------:R-:W2:Y:S02]  /*8190*/  LDL R26, [R1+0x224] ;  /* 0x00022400011a7983 */ /* 0x000ea40000100800 */
[----:B---3--:R-:W-:Y:S02]  /*81a0*/  IMAD.X R9, R25, 0x1, R24, P1 ;  /* 0x0000000119097824 */ /* 0x008fe400008e0618 */
[----:B------:R-:W3:Y:S04]  /*81b0*/  LDL R24, [R1+0x220] ;  /* 0x0002200001187983 */ /* 0x000ee80000100800 */
[----:B------:R-:W3:Y:S01]  /*81c0*/  @!P0 LDG.E.U8 R13, desc[UR12][R8.64] ;  /* 0x0000000c080d8981 */ /* 0x000ee2000c1e1100 */
[----:B----4-:R-:W-:-:S03]  /*81d0*/  IADD3 R6, P1, R5, R10, RZ ;  /* 0x0000000a05067210 */ /* 0x010fc60007f3e0ff */
[----:B------:R-:W4:Y:S04]  /*81e0*/  LDL R10, [R1+0x210] ;  /* 0x00021000010a7983 */ /* 0x000f280000100800 */
[----:B------:R-:W4:Y:S04]  /*81f0*/  LDL R9, [R1+0x204] ;  /* 0x0002040001097983 */ /* 0x000f280000100800 */
[----:B------:R-:W4:Y:S01]  /*8200*/  LDL R8, [R1+0x200] ;  /* 0x0002000001087983 */ /* 0x000f220000100800 */
[----:B------:R-:W-:Y:S01]  /*8210*/  PRMT R19, RZ, 0x7610, R19 ;  /* 0x00007610ff137816 */ /* 0x000fe20000000013 */
[----:B------:R-:W-:-:S05]  /*8220*/  IMAD.X R7, R25, 0x1, R37, P1 ;  /* 0x0000000119077824 */ /* 0x000fca00008e0625 */
[----:B------:R0:W4:Y:S01]  /*8230*/  @!P0 LDG.E.U8 R19, desc[UR12][R6.64] ;  /* 0x0000000c06138981 */ /* 0x000122000c1e1100 */
[----:B------:R-:W-:Y:S02]  /*8240*/  PRMT R20, RZ, 0x7610, R20 ;  /* 0x00007610ff147816 */ /* 0x000fe40000000014 */
[----:B0-----:R-:W-:-:S05]  /*8250*/  IADD3 R6, P1, R5, R36, RZ ;  /* 0x0000002405067210 */ /* 0x001fca0007f3e0ff */
        /* <DEDUP_REMOVED lines=12> */
[----:B------:R-:W-:Y:S01]  /*8320*/  IMAD.X R7, R25, 0x1, R29, P1 ;  /* 0x0000000119077824 */ /* 0x000fe200008e061d */
[----:B------:R-:W-:Y:S01]  /*8330*/  PRMT R170, RZ, 0x7610, R170 ;  /* 0x00007610ffaa7816 */ /* 0x000fe200000000aa */
[----:B------:R-:W4:Y:S04]  /*8340*/  LDL R29, [R1+0x2dc] ;  /* 0x0002dc00011d7983 */ /* 0x000f280000100800 */
[----:B------:R0:W4:Y:S02]  /*8350*/  @!P0 LDG.E.U8 R168, desc[UR12][R6.64] ;  /* 0x0000000c06a88981 */ /* 0x000124000c1e1100 */
[----:B0-----:R-:W-:Y:S02]  /*8360*/  IADD3 R6, P1, R5, R28, RZ ;  /* 0x0000001c05067210 */ /* 0x001fe40007f3e0ff */
[----:B------:R-:W-:Y:S01]  /*8370*/  PRMT R171, RZ, 0x7610, R171 ;  /* 0x00007610ffab7816 */ /* 0x000fe200000000ab */
[----:B------:R-:W4:Y:S02]  /*8380*/  LDL R28, [R1+0x2e8] ;  /* 0x0002e800011c7983 */ /* 0x000f240000100800 */
[----:B------:R-:W-:Y:S01]  /*8390*/  IMAD.X R7, R25, 0x1, R27, P1 ;  /* 0x0000000119077824 */ /* 0x000fe200008e061b */
[----:B------:R-:W-:Y:S01]  /*83a0*/  PRMT R173, RZ, 0x7610, R173 ;  /* 0x00007610ffad7816 */ /* 0x000fe200000000ad */
[----:B------:R-:W4:Y:S04]  /*83b0*/  LDL R27, [R1+0x2cc] ;  /* 0x0002cc00011b7983 */ /* 0x000f280000100800 */
[----:B------:R2:W4:Y:S01]  /*83c0*/  @!P0 LDG.E.U8 R170, desc[UR12][R6.64] ;  /* 0x0000000c06aa8981 */ /* 0x000522000c1e1100 */
[----:B------:R-:W-:-:S02]  /*83d0*/  PRMT R174, RZ, 0x7610, R174 ;  /* 0x00007610ffae7816 */ /* 0x000fc400000000ae */
[----:B------:R-:W-:Y:S02]  /*83e0*/  PRMT R176, RZ, 0x7610, R176 ;  /* 0x00007610ffb07816 */ /* 0x000fe400000000b0 */
[----:B------:R-:W-:Y:S02]  /*83f0*/  PRMT R177, RZ, 0x7610, R177 ;  /* 0x00007610ffb17816 */ /* 0x000fe400000000b1 */
[----:B------:R-:W-:Y:S02]  /*8400*/  PRMT R179, RZ, 0x7610, R179 ;  /* 0x00007610ffb37816 */ /* 0x000fe400000000b3 */
[----:B------:R-:W-:Y:S02]  /*8410*/  PRMT R180, RZ, 0x7610, R180 ;  /* 0x00007610ffb47816 */ /* 0x000fe400000000b4 */
[----:B------:R-:W-:Y:S02]  /*8420*/  PRMT R182, RZ, 0x7610, R182 ;  /* 0x00007610ffb67816 */ /* 0x000fe400000000b6 */
[----:B------:R-:W-:-:S02]  /*8430*/  PRMT R183, RZ, 0x7610, R183 ;  /* 0x00007610ffb77816 */ /* 0x000fc400000000b7 */
[----:B------:R-:W-:Y:S02]  /*8440*/  PRMT R185, RZ, 0x7610, R185 ;  /* 0x00007610ffb97816 */ /* 0x000fe400000000b9 */
[----:B------:R-:W-:Y:S02]  /*8450*/  PRMT R186, RZ, 0x7610, R186 ;  /* 0x00007610ffba7816 */ /* 0x000fe400000000ba */
[----:B------:R-:W-:Y:S02]  /*8460*/  PRMT R187, RZ, 0x7610, R187 ;  /* 0x00007610ffbb7816 */ /* 0x000fe400000000bb */
[----:B------:R-:W-:Y:S02]  /*8470*/  PRMT R184, RZ, 0x7610, R184 ;  /* 0x00007610ffb87816 */ /* 0x000fe400000000b8 */
[----:B--2---:R-:W-:Y:S02]  /*8480*/  IADD3 R6, P1, R5, R26, RZ ;  /* 0x0000001a05067210 */ /* 0x004fe40007f3e0ff */
[----:B------:R-:W-:Y:S01]  /*8490*/  PRMT R181, RZ, 0x7610, R181 ;  /* 0x00007610ffb57816 */ /* 0x000fe200000000b5 */
[----:B------:R-:W2:Y:S02]  /*84a0*/  LDL R26, [R1+0x2bc] ;  /* 0x0002bc00011a7983 */ /* 0x000ea40000100800 */
[----:B---3--:R-:W-:Y:S01]  /*84b0*/  IMAD.X R7, R25, 0x1, R24, P1 ;  /* 0x0000000119077824 */ /* 0x008fe200008e0618 */
[----:B------:R-:W-:Y:S01]  /*84c0*/  PRMT R178, RZ, 0x7610, R178 ;  /* 0x00007610ffb27816 */ /* 0x000fe200000000b2 */
[----:B------:R-:W3:Y:S04]  /*84d0*/  LDL R24, [R1+0x2ac] ;  /* 0x0002ac0001187983 */ /* 0x000ee80000100800 */
[----:B------:R0:W3:Y:S02]  /*84e0*/  @!P0 LDG.E.U8 R171, desc[UR12][R6.64] ;  /* 0x0000000c06ab8981 */ /* 0x0000e4000c1e1100 */
[----:B0-----:R-:W-:-:S05]  /*84f0*/  IADD3 R6, P1, R5, R11, RZ ;  /* 0x0000000b05067210 */ /* 0x001fca0007f3e0ff */
[----:B----4-:R-:W-:-:S05]  /*8500*/  IMAD.X R7, R25, 0x1, R10, P1 ;  /* 0x0000000119077824 */ /* 0x010fca00008e060a */
[----:B------:R0:W4:Y:S02]  /*8510*/  @!P0 LDG.E.U8 R173, desc[UR12][R6.64] ;  /* 0x0000000c06ad8981 */ /* 0x000124000c1e1100 */
[----:B0-----:R-:W-:-:S05]  /*8520*/  IADD3 R6, P1, R5, R9, RZ ;  /* 0x0000000905067210 */ /* 0x001fca0007f3e0ff */
[----:B------:R-:W-:Y:S02]  /*8530*/  IMAD.X R7, R25, 0x1, R8, P1 ;  /* 0x0000000119077824 */ /* 0x000fe400008e0608 */
[----:B------:R-:W2:Y:S04]  /*8540*/  LDL R8, [R1+0x2ec] ;  /* 0x0002ec0001087983 */ /* 0x000ea80000100800 */
[----:B------:R0:W4:Y:S02]  /*8550*/  @!P0 LDG.E.U8 R174, desc[UR12][R6.64] ;  /* 0x0000000c06ae8981 */ /* 0x000124000c1e1100 */
[----:B0-----:R-:W-:-:S05]  /*8560*/  IADD3 R6, P1, R5, R250, RZ ;  /* 0x000000fa05067210 */ /* 0x001fca0007f3e0ff */
[----:B------:R-:W-:-:S05]  /*8570*/  IMAD.X R7, R25, 0x1, R249, P1 ;  /* 0x0000000119077824 */ /* 0x000fca00008e06f9 */
        /* <DEDUP_REMOVED lines=41> */
[----:B------:R0:W4:Y:S02]  /*8810*/  @!P0 LDG.E.U8 R172, desc[UR12][R6.64] ;  /* 0x0000000c06ac8981 */ /* 0x000124000c1e1100 */
[----:B0-----:R-:W-:Y:S02]  /*8820*/  IADD3 R6, P1, R5, R194, RZ ;  /* 0x000000c205067210 */ /* 0x001fe40007f3e0ff */
[----:B------:R-:W-:Y:S03]  /*8830*/  STL [R1+0x358], R249 ;  /* 0x000358f901007387 */ /* 0x000fe60000100800 */
[----:B------:R-:W-:Y:S01]  /*8840*/  IMAD.X R7, R25, 0x1, R193, P1 ;  /* 0x0000000119077824 */ /* 0x000fe200008e06c1 */
[----:B------:R-:W-:Y:S01]  /*8850*/  IADD3 R10, P1, R5, R3, RZ ;  /* 0x00000003050a7210 */ /* 0x000fe20007f3e0ff */
[----:B------:R-:W-:Y:S04]  /*8860*/  STL [R1+0x328], R3 ;  /* 0x0003280301007387 */ /* 0x000fe80000100800 */
[----:B------:R-:W-:Y:S01]  /*8870*/  IMAD.X R11, R25, 0x1, R4, P1 ;  /* 0x00000001190b7824 */ /* 0x000fe200008e0604 */
[----:B------:R0:W-:Y:S04]  /*8880*/  STL [R1+0x324], R4 ;  /* 0x0003240401007387 */ /* 0x0001e80000100800 */
[----:B0-----:R-:W3:Y:S01]  /*8890*/  LDL.LU R4, [R1+0x2b8] ;  /* 0x0002b80001047983 */ /* 0x001ee20000300800 */
[----:B--2---:R-:W-:-:S02]  /*88a0*/  IADD3 R8, P1, R5, R8, RZ ;  /* 0x0000000805087210 */ /* 0x004fc40007f3e0ff */
[----:B------:R-:W-:-:S03]  /*88b0*/  PRMT R169, RZ, 0x7610, R169 ;  /* 0x00007610ffa97816 */ /* 0x000fc600000000a9 */
[----:B------:R-:W-:Y:S02]  /*88c0*/  IMAD.X R9, R25, 0x1, R28, P1 ;  /* 0x0000000119097824 */ /* 0x000fe400008e061c */
[----:B------:R-:W2:Y:S04]  /*88d0*/  LDL R28, [R1+0x29c] ;  /* 0x00029c00011c7983 */ /* 0x000ea80000100800 */
[----:B------:R-:W4:Y:S04]  /*88e0*/  LDL.LU R3, [R1+0x2a8] ;  /* 0x0002a80001037983 */ /* 0x000f280000300800 */
[----:B------:R0:W2:Y:S01]  /*88f0*/  @!P0 LDG.E.U8 R169, desc[UR12][R6.64] ;  /* 0x0000000c06a98981 */ /* 0x0000a2000c1e1100 */
[----:B------:R-:W-:-:S03]  /*8900*/  PRMT R165, RZ, 0x7610, R165 ;  /* 0x00007610ffa57816 */ /* 0x000fc600000000a5 */
[----:B------:R1:W-:Y:S01]  /*8910*/  STL [R1+0x32c], R14 ;  /* 0x00032c0e01007387 */ /* 0x0003e20000100800 */
[----:B0-----:R-:W-:-:S05]  /*8920*/  IADD3 R6, P1, R5, R29, RZ ;  /* 0x0000001d05067210 */ /* 0x001fca0007f3e0ff */
[----:B------:R-:W-:Y:S02]  /*8930*/  IMAD.X R7, R25, 0x1, R14, P1 ;  /* 0x0000000119077824 */ /* 0x000fe400008e060e */
[----:B-1----:R-:W2:Y:S04]  /*8940*/  LDL.LU R14, [R1+0x298] ;  /* 0x00029800010e7983 */ /* 0x002ea80000300800 */
[----:B------:R0:W2:Y:S01]  /*8950*/  @!P0 LDG.E.U8 R165, desc[UR12][R6.64] ;  /* 0x0000000c06a58981 */ /* 0x0000a2000c1e1100 */
[----:B------:R-:W-:Y:S02]  /*8960*/  PRMT R164, RZ, 0x7610, R164 ;  /* 0x00007610ffa47816 */ /* 0x000fe400000000a4 */
[----:B0-----:R-:W-:Y:S02]  /*8970*/  IADD3 R6, P1, R5, R27, RZ ;  /* 0x0000001b05067210 */ /* 0x001fe40007f3e0ff */
[----:B------:R-:W2:Y:S03]  /*8980*/  LDL R27, [R1+0x28c] ;  /* 0x00028c00011b7983 */ /* 0x000ea60000100800 */
[----:B------:R-:W-:Y:S01]  /*8990*/  IMAD.X R7, R25, 0x1, R2, P1 ;  /* 0x0000000119077824 */ /* 0x000fe200008e0602 */
[----:B------:R0:W-:Y:S04]  /*89a0*/  STL [R1+0x330], R2 ;  /* 0x0003300201007387 */ /* 0x0001e80000100800 */
[----:B------:R1:W2:Y:S04]  /*89b0*/  @!P0 LDG.E.U8 R164, desc[UR12][R6.64] ;  /* 0x0000000c06a48981 */ /* 0x0002a8000c1e1100 */
[----:B0-----:R-:W2:Y:S01]  /*89c0*/  LDL.LU R2, [R1+0x288] ;  /* 0x0002880001027983 */ /* 0x001ea20000300800 */
[----:B-1----:R-:W-:-:S03]  /*89d0*/  IADD3 R6, P1, R5, R26, RZ ;  /* 0x0000001a05067210 */ /* 0x002fc60007f3e0ff */
[----:B------:R-:W2:Y:S02]  /*89e0*/  LDL R26, [R1+0x27c] ;  /* 0x00027c00011a7983 */ /* 0x000ea40000100800 */
[----:B---3--:R-:W-:Y:S02]  /*89f0*/  IMAD.X R7, R25, 0x1, R4, P1 ;  /* 0x0000000119077824 */ /* 0x008fe400008e0604 */
[----:B------:R0:W-:Y:S04]  /*8a00*/  STL [R1+0x334], R4 ;  /* 0x0003340401007387 */ /* 0x0001e80000100800 */
[----:B0-----:R-:W3:Y:S01]  /*8a10*/  LDL.LU R4, [R1+0x278] ;  /* 0x0002780001047983 */ /* 0x001ee20000300800 */
[----:B------:R-:W-:-:S03]  /*8a20*/  PRMT R163, RZ, 0x7610, R163 ;  /* 0x00007610ffa37816 */ /* 0x000fc600000000a3 */
[----:B------:R-:W3:Y:S04]  /*8a30*/  LDL R30, [R1+0x26c] ;  /* 0x00026c00011e7983 */ /* 0x000ee80000100800 */
[----:B------:R0:W3:Y:S01]  /*8a40*/  @!P0 LDG.E.U8 R163, desc[UR12][R6.64] ;  /* 0x0000000c06a38981 */ /* 0x0000e2000c1e1100 */
[----:B------:R-:W-:-:S03]  /*8a50*/  PRMT R162, RZ, 0x7610, R162 ;  /* 0x00007610ffa27816 */ /* 0x000fc600000000a2 */
[----:B----4-:R1:W-:Y:S01]  /*8a60*/  STL [R1+0x338], R3 ;  /* 0x0003380301007387 */ /* 0x0103e20000100800 */
[----:B0-----:R-:W-:-:S05]  /*8a70*/  IADD3 R6, P1, R5, R24, RZ ;  /* 0x0000001805067210 */ /* 0x001fca0007f3e0ff */
[----:B------:R-:W-:Y:S02]  /*8a80*/  IMAD.X R7, R25, 0x1, R3, P1 ;  /* 0x0000000119077824 */ /* 0x000fe400008e0603 */
[----:B-1----:R-:W4:Y:S04]  /*8a90*/  LDL.LU R3, [R1+0x268] ;  /* 0x0002680001037983 */ /* 0x002f280000300800 */
[----:B------:R2:W4:Y:S01]  /*8aa0*/  @!P0 LDG.E.U8 R162, desc[UR12][R6.64] ;  /* 0x0000000c06a28981 */ /* 0x000522000c1e1100 */
[----:B------:R-:W-:-:S03]  /*8ab0*/  PRMT R161, RZ, 0x7610, R161 ;  /* 0x00007610ffa17816 */ /* 0x000fc600000000a1 */
[----:B------:R-:W4:Y:S01]  /*8ac0*/  LDL R29, [R1+0x25c] ;  /* 0x00025c00011d7983 */ /* 0x000f220000100800 */
[----:B--2---:R-:W-:-:S03]  /*8ad0*/  IADD3 R6, P1, R5, R28, RZ ;  /* 0x0000001c05067210 */ /* 0x004fc60007f3e0ff */
[----:B------:R-:W2:Y:S02]  /*8ae0*/  LDL R28, [R1+0x24c] ;  /* 0x00024c00011c7983 */ /* 0x000ea40000100800 */
[----:B------:R-:W-:Y:S02]  /*8af0*/  IMAD.X R7, R25, 0x1, R14, P1 ;  /* 0x0000000119077824 */ /* 0x000fe400008e060e */
[----:B------:R0:W-:Y:S04]  /*8b00*/  STL [R1+0x33c], R14 ;  /* 0x00033c0e01007387 */ /* 0x0001e80000100800 */
[----:B------:R1:W2:Y:S04]  /*8b10*/  @!P0 LDG.E.U8 R161, desc[UR12][R6.64] ;  /* 0x0000000c06a18981 */ /* 0x0002a8000c1e1100 */
[----:B0-----:R-:W2:Y:S01]  /*8b20*/  LDL.LU R14, [R1+0x258] ;  /* 0x00025800010e7983 */ /* 0x001ea20000300800 */
[----:B-1----:R-:W-:-:S03]  /*8b30*/  IADD3 R6, P1, R5, R27, RZ ;  /* 0x0000001b05067210 */ /* 0x002fc60007f3e0ff */
[----:B------:R-:W2:Y:S01]  /*8b40*/  LDL R27, [R1+0x23c] ;  /* 0x00023c00011b7983 */ /* 0x000ea20000100800 */
[----:B------:R-:W-:Y:S01]  /*8b50*/  PRMT R160, RZ, 0x7610, R160 ;  /* 0x00007610ffa07816 */ /* 0x000fe200000000a0 */
[----:B------:R-:W-:Y:S02]  /*8b60*/  IMAD.X R7, R25, 0x1, R2, P1 ;  /* 0x0000000119077824 */ /* 0x000fe400008e0602 */
        /* <DEDUP_REMOVED lines=8> */
[----:B------:R-:W-:Y:S02]  /*8bf0*/  PRMT R159, RZ, 0x7610, R159 ;  /* 0x00007610ff9f7816 */ /* 0x000fe4000000009f */
[----:B------:R-:W-:-:S04]  /*8c00*/  LOP3.LUT R24, R151, 0x7f, RZ, 0xc0, !PT ;  /* 0x0000007f97187812 */ /* 0x000fc800078ec0ff */
[----:B------:R0:W3:Y:S04]  /*8c10*/  @!P0 LDG.E.U8 R159, desc[UR12][R6.64] ;  /* 0x0000000c069f8981 */ /* 0x0000e8000c1e1100 */
[----:B------:R-:W-:Y:S01]  /*8c20*/  STS.U8 [R24+UR6], R156 ;  /* 0x0000009c18007988 */ /* 0x000fe20008000006 */
[----:B0-----:R-:W-:-:S03]  /*8c30*/  IADD3 R6, P1, R5, R30, RZ ;  /* 0x0000001e05067210 */ /* 0x001fc60007f3e0ff */
[----:B------:R0:W-:Y:S02]  /*8c40*/  STS.U8 [R24+UR6+0x100], R158 ;  /* 0x0001009e18007988 */ /* 0x0001e40008000006 */
[----:B----4-:R-:W-:Y:S01]  /*8c50*/  IMAD.X R7, R25, 0x1, R3, P1 ;  /* 0x0000000119077824 */ /* 0x010fe200008e0603 */
[----:B0-----:R-:W-:-:S06]  /*8c60*/  PRMT R158, RZ, 0x7610, R158 ;  /* 0x00007610ff9e7816 */ /* 0x001fcc000000009e */
[----:B------:R0:W4:Y:S01]  /*8c70*/  @!P0 LDG.E.U8 R158, desc[UR12][R6.64] ;  /* 0x0000000c069e8981 */ /* 0x000122000c1e1100 */
[----:B------:R-:W-:Y:S02]  /*8c80*/  PRMT R157, RZ, 0x7610, R157 ;  /* 0x00007610ff9d7816 */ /* 0x000fe4000000009d */
[----:B0-----:R-:W-:-:S05]  /*8c90*/  IADD3 R6, P1, R5, R29, RZ ;  /* 0x0000001d05067210 */ /* 0x001fca0007f3e0ff */
[----:B--2---:R-:W-:-:S05]  /*8ca0*/  IMAD.X R7, R25, 0x1, R14, P1 ;  /* 0x0000000119077824 */ /* 0x004fca00008e060e */
[----:B------:R0:W2:Y:S01]  /*8cb0*/  @!P0 LDG.E.U8 R157, desc[UR12][R6.64] ;  /* 0x0000000c069d8981 */ /* 0x0000a2000c1e1100 */
[----:B------:R-:W-:Y:S02]  /*8cc0*/  PRMT R156, RZ, 0x7610, R156 ;  /* 0x00007610ff9c7816 */ /* 0x000fe4000000009c */
[----:B0-----:R-:W-:Y:S01]  /*8cd0*/  IADD3 R6, P1, R5, R28, RZ ;  /* 0x0000001c05067210 */ /* 0x001fe20007f3e0ff */
[----:B------:R0:W-:Y:S04]  /*8ce0*/  STL [R1+0x348], R3 ;  /* 0x0003480301007387 */ /* 0x0001e80000100800 */
[----:B------:R-:W-:-:S05]  /*8cf0*/  IMAD.X R7, R25, 0x1, R2, P1 ;  /* 0x0000000119077824 */ /* 0x000fca00008e0602 */
[----:B------:R1:W2:Y:S04]  /*8d00*/  @!P0 LDG.E.U8 R156, desc[UR12][R6.64] ;  /* 0x0000000c069c8981 */ /* 0x0002a8000c1e1100 */
[----:B0-----:R-:W4:Y:S04]  /*8d10*/  LDL.LU R3, [R1+0x228] ;  /* 0x0002280001037983 */ /* 0x001f280000300800 */
[----:B------:R0:W-:Y:S01]  /*8d20*/  STL [R1+0x34c], R14 ;  /* 0x00034c0e01007387 */ /* 0x0001e20000100800 */
[----:B-1----:R-:W-:-:S03]  /*8d30*/  IADD3 R6, P1, R5, R27, RZ ;  /* 0x0000001b05067210 */ /* 0x002fc60007f3e0ff */
[----:B0-----:R-:W2:Y:S04]  /*8d40*/  LDL.LU R14, [R1+0x218] ;  /* 0x00021800010e7983 */ /* 0x001ea80000300800 */
[----:B------:R0:W-:Y:S04]  /*8d50*/  STL [R1+0x350], R2 ;  /* 0x0003500201007387 */ /* 0x0001e80000100800 */
[----:B0-----:R-:W2:Y:S04]  /*8d60*/  LDL.LU R2, [R1+0x208] ;  /* 0x0002080001027983 */ /* 0x001ea80000300800 */
[----:B------:R-:W2:Y:S01]  /*8d70*/  LDL.LU R249, [R1+0x20c] ;  /* 0x00020c0001f97983 */ /* 0x000ea20000300800 */
[----:B---3--:R-:W-:-:S03]  /*8d80*/  IMAD.X R7, R25, 0x1, R4, P1 ;  /* 0x0000000119077824 */ /* 0x008fc600008e0604 */
[----:B------:R0:W-:Y:S04]  /*8d90*/  STL [R1+0x354], R4 ;  /* 0x0003540401007387 */ /* 0x0001e80000100800 */
[----:B0-----:R-:W3:Y:S01]  /*8da0*/  LDL.LU R4, [R1+0x21c] ;  /* 0x00021c0001047983 */ /* 0x001ee20000300800 */
[----:B------:R-:W-:-:S06]  /*8db0*/  PRMT R155, RZ, 0x7610, R155 ;  /* 0x00007610ff9b7816 */ /* 0x000fcc000000009b */
[----:B------:R0:W2:Y:S01]  /*8dc0*/  @!P0 LDG.E.U8 R155, desc[UR12][R6.64] ;  /* 0x0000000c069b8981 */ /* 0x0000a2000c1e1100 */
[----:B------:R-:W-:Y:S02]  /*8dd0*/  PRMT R154, RZ, 0x7610, R154 ;  /* 0x00007610ff9a7816 */ /* 0x000fe4000000009a */
[----:B0-----:R-:W-:Y:S02]  /*8de0*/  IADD3 R6, P1, R5, R26, RZ ;  /* 0x0000001a05067210 */ /* 0x001fe40007f3e0ff */
[----:B------:R-:W-:Y:S02]  /*8df0*/  PRMT R153, RZ, 0x7610, R153 ;  /* 0x00007610ff997816 */ /* 0x000fe40000000099 */
[----:B------:R-:W-:Y:S01]  /*8e00*/  PRMT R152, RZ, 0x7610, R152 ;  /* 0x00007610ff987816 */ /* 0x000fe20000000098 */
[----:B------:R-:W-:Y:S01]  /*8e10*/  STS.U8 [R24+UR6+0x200], R17 ;  /* 0x0002001118007988 */ /* 0x000fe20008000006 */
[----:B------:R-:W-:-:S03]  /*8e20*/  PRMT R23, RZ, 0x7610, R23 ;  /* 0x00007610ff177816 */ /* 0x000fc60000000017 */
[----:B------:R-:W-:Y:S04]  /*8e30*/  STS.U8 [R24+UR6+0x300], R15 ;  /* 0x0003000f18007988 */ /* 0x000fe80008000006 */
[----:B------:R-:W-:Y:S01]  /*8e40*/  STS.U8 [R24+UR6+0x400], R16 ;  /* 0x0004001018007988 */ /* 0x000fe20008000006 */
[----:B----4-:R-:W-:-:S05]  /*8e50*/  IMAD.X R7, R25, 0x1, R3, P1 ;  /* 0x0000000119077824 */ /* 0x010fca00008e0603 */
[----:B------:R-:W4:Y:S04]  /*8e60*/  @!P0 LDG.E.U8 R154, desc[UR12][R6.64] ;  /* 0x0000000c069a8981 */ /* 0x000f28000c1e1100 */
[----:B------:R-:W-:Y:S04]  /*8e70*/  STS.U8 [R24+UR6+0x500], R18 ;  /* 0x0005001218007988 */ /* 0x000fe80008000006 */
[----:B------:R-:W-:Y:S04]  /*8e80*/  STS.U8 [R24+UR6+0x600], R12 ;  /* 0x0006000c18007988 */ /* 0x000fe80008000006 */
[----:B------:R-:W-:Y:S04]  /*8e90*/  STS.U8 [R24+UR6+0x700], R13 ;  /* 0x0007000d18007988 */ /* 0x000fe80008000006 */
[----:B------:R-:W-:Y:S04]  /*8ea0*/  STS.U8 [R24+UR6+0x800], R19 ;  /* 0x0008001318007988 */ /* 0x000fe80008000006 */
[----:B------:R-:W-:Y:S04]  /*8eb0*/  STS.U8 [R24+UR6+0x900], R20 ;  /* 0x0009001418007988 */ /* 0x000fe80008000006 */
[----:B------:R-:W-:Y:S04]  /*8ec0*/  STS.U8 [R24+UR6+0xa00], R21 ;  /* 0x000a001518007988 */ /* 0x000fe80008000006 */
[----:B------:R0:W-:Y:S02]  /*8ed0*/  STS.U8 [R24+UR6+0xb00], R22 ;  /* 0x000b001618007988 */ /* 0x0001e40008000006 */
[----:B0-----:R-:W-:-:S02]  /*8ee0*/  PRMT R22, RZ, 0x7610, R22 ;  /* 0x00007610ff167816 */ /* 0x001fc40000000016 */
        /* <DEDUP_REMOVED lines=9> */
[----:B------:R-:W-:-:S06]  /*8f80*/  PRMT R167, RZ, 0x7610, R167 ;  /* 0x00007610ffa77816 */ /* 0x000fcc00000000a7 */
[----:B------:R0:W4:Y:S02]  /*8f90*/  @!P0 LDG.E.U8 R167, desc[UR12][R10.64] ;  /* 0x0000000c0aa78981 */ /* 0x000124000c1e1100 */
[----:B0-----:R-:W-:Y:S02]  /*8fa0*/  PRMT R11, RZ, 0x7610, R11 ;  /* 0x00007610ff0b7816 */ /* 0x001fe4000000000b */
[----:B---3--:R-:W-:-:S05]  /*8fb0*/  IADD3 R6, P1, R5, R4, RZ ;  /* 0x0000000405067210 */ /* 0x008fca0007f3e0ff */
[----:B--2---:R-:W-:-:S05]  /*8fc0*/  IMAD.X R7, R25, 0x1, R14, P1 ;  /* 0x0000000119077824 */ /* 0x004fca00008e060e */
[----:B------:R0:W2:Y:S02]  /*8fd0*/  @!P0 LDG.E.U8 R153, desc[UR12][R6.64] ;  /* 0x0000000c06998981 */ /* 0x0000a4000c1e1100 */
[----:B0-----:R-:W-:-:S05]  /*8fe0*/  IADD3 R6, P1, R5, R249, RZ ;  /* 0x000000f905067210 */ /* 0x001fca0007f3e0ff */
[----:B------:R-:W-:-:S05]  /*8ff0*/  IMAD.X R7, R25, 0x1, R2, P1 ;  /* 0x0000000119077824 */ /* 0x000fca00008e0602 */
[----:B------:R0:W3:Y:S02]  /*9000*/  @!P0 LDG.E.U8 R152, desc[UR12][R6.64] ;  /* 0x0000000c06988981 */ /* 0x0000e4000c1e1100 */
        /* <DEDUP_REMOVED lines=35> */
[----:B------:R0:W3:Y:S01]  /*9240*/  @!P0 LDG.E.U8 R11, desc[UR12][R6.64] ;  /* 0x0000000c060b8981 */ /* 0x0000e2000c1e1100 */
[----:B------:R-:W-:Y:S02]  /*9250*/  PRMT R10, RZ, 0x7610, R10 ;  /* 0x00007610ff0a7816 */ /* 0x000fe4000000000a */
[----:B0-----:R-:W-:Y:S01]  /*9260*/  IADD3 R6, P1, R5, R204, RZ ;  /* 0x000000cc05067210 */ /* 0x001fe20007f3e0ff */
[----:B------:R-:W-:Y:S01]  /*9270*/  STS.U8 [R24+UR6+0xc00], R168 ;  /* 0x000c00a818007988 */ /* 0x000fe20008000006 */
[----:B------:R-:W-:-:S03]  /*9280*/  PRMT R166, RZ, 0x7610, R166 ;  /* 0x00007610ffa67816 */ /* 0x000fc600000000a6 */
[----:B------:R-:W-:Y:S01]  /*9290*/  IMAD.X R7, R25, 0x1, R203, P1 ;  /* 0x0000000119077824 */ /* 0x000fe200008e06cb */
[----:B------:R-:W-:Y:S04]  /*92a0*/  STS.U8 [R24+UR6+0xd00], R170 ;  /* 0x000d00aa18007988 */ /* 0x000fe80008000006 */
[----:B------:R-:W-:Y:S04]  /*92b0*/  STS.U8 [R24+UR6+0xe00], R171 ;  /* 0x000e00ab18007988 */ /* 0x000fe80008000006 */
[----:B------:R0:W3:Y:S04]  /*92c0*/  @!P0 LDG.E.U8 R10, desc[UR12][R6.64] ;  /* 0x0000000c060a8981 */ /* 0x0000e8000c1e1100 */
[----:B------:R-:W-:Y:S04]  /*92d0*/  STS.U8 [R24+UR6+0xf00], R173 ;  /* 0x000f00ad18007988 */ /* 0x000fe80008000006 */
[----:B------:R-:W-:Y:S01]  /*92e0*/  STS.U8 [R24+UR6+0x1000], R174 ;  /* 0x001000ae18007988 */ /* 0x000fe20008000006 */
[----:B0-----:R-:W-:-:S03]  /*92f0*/  IADD3 R6, P1, R5, R200, RZ ;  /* 0x000000c805067210 */ /* 0x001fc60007f3e0ff */
[----:B------:R-:W-:Y:S04]  /*9300*/  STS.U8 [R24+UR6+0x1100], R176 ;  /* 0x001100b018007988 */ /* 0x000fe80008000006 */
[----:B------:R0:W2:Y:S01]  /*9310*/  @!P0 LDG.E.U8 R166, desc[UR12][R8.64] ;  /* 0x0000000c08a68981 */ /* 0x0000a2000c1e1100 */
[----:B------:R-:W-:-:S03]  /*9320*/  IMAD.X R7, R25, 0x1, R199, P1 ;  /* 0x0000000119077824 */ /* 0x000fc600008e06c7 */
[----:B------:R-:W-:Y:S04]  /*9330*/  STS.U8 [R24+UR6+0x1200], R177 ;  /* 0x001200b118007988 */ /* 0x000fe80008000006 */
[----:B------:R-:W-:Y:S01]  /*9340*/  STS.U8 [R24+UR6+0x1300], R179 ;  /* 0x001300b318007988 */ /* 0x000fe20008000006 */
[----:B0-----:R-:W-:-:S03]  /*9350*/  PRMT R9, RZ, 0x7610, R9 ;  /* 0x00007610ff097816 */ /* 0x001fc60000000009 */
[----:B------:R-:W-:Y:S04]  /*9360*/  STS.U8 [R24+UR6+0x1400], R180 ;  /* 0x001400b418007988 */ /* 0x000fe80008000006 */
[----:B------:R-:W-:Y:S04]  /*9370*/  STS.U8 [R24+UR6+0x1500], R182 ;  /* 0x001500b618007988 */ /* 0x000fe80008000006 */
[----:B------:R-:W-:Y:S04]  /*9380*/  STS.U8 [R24+UR6+0x1600], R183 ;  /* 0x001600b718007988 */ /* 0x000fe80008000006 */
[----:B------:R-:W-:Y:S04]  /*9390*/  STS.U8 [R24+UR6+0x1700], R185 ;  /* 0x001700b918007988 */ /* 0x000fe80008000006 */
[----:B------:R-:W-:Y:S04]  /*93a0*/  STS.U8 [R24+UR6+0x1800], R186 ;  /* 0x001800ba18007988 */ /* 0x000fe80008000006 */
[----:B------:R0:W3:Y:S04]  /*93b0*/  @!P0 LDG.E.U8 R9, desc[UR12][R6.64] ;  /* 0x0000000c06098981 */ /* 0x0000e8000c1e1100 */
[----:B------:R-:W-:Y:S04]  /*93c0*/  STS.U8 [R24+UR6+0x1900], R187 ;  /* 0x001900bb18007988 */ /* 0x000fe80008000006 */
[----:B------:R-:W-:Y:S01]  /*93d0*/  STS.U8 [R24+UR6+0x1a00], R184 ;  /* 0x001a00b818007988 */ /* 0x000fe20008000006 */
[----:B0-----:R-:W-:-:S03]  /*93e0*/  IADD3 R6, P1, R5, R196, RZ ;  /* 0x000000c405067210 */ /* 0x001fc60007f3e0ff */
[----:B------:R-:W-:Y:S04]  /*93f0*/  STS.U8 [R24+UR6+0x1b00], R181 ;  /* 0x001b00b518007988 */ /* 0x000fe80008000006 */
[----:B------:R-:W-:Y:S01]  /*9400*/  STS.U8 [R24+UR6+0x1c00], R178 ;  /* 0x001c00b218007988 */ /* 0x000fe20008000006 */
[----:B------:R-:W-:-:S03]  /*9410*/  IMAD.X R7, R25, 0x1, R195, P1 ;  /* 0x0000000119077824 */ /* 0x000fc600008e06c3 */
[----:B------:R-:W-:Y:S04]  /*9420*/  STS.U8 [R24+UR6+0x1d00], R175 ;  /* 0x001d00af18007988 */ /* 0x000fe80008000006 */
[----:B------:R-:W-:Y:S04]  /*9430*/  STS.U8 [R24+UR6+0x1e00], R172 ;  /* 0x001e00ac18007988 */ /* 0x000fe80008000006 */
[----:B------:R0:W-:Y:S01]  /*9440*/  STS.U8 [R24+UR6+0x1f00], R169 ;  /* 0x001f00a918007988 */ /* 0x0001e20008000006 */
[----:B------:R-:W-:-:S06]  /*9450*/  PRMT R8, RZ, 0x7610, R8 ;  /* 0x00007610ff087816 */ /* 0x000fcc0000000008 */
[----:B------:R-:W3:Y:S04]  /*9460*/  @!P0 LDG.E.U8 R8, desc[UR12][R6.64] ;  /* 0x0000000c06088981 */ /* 0x000ee8000c1e1100 */
[----:B0-----:R-:W3:Y:S04]  /*9470*/  LDL.LU.64 R24, [R1] ;  /* 0x0000000001187983 */ /* 0x001ee80000300a00 */
[----:B------:R-:W3:Y:S04]  /*9480*/  LDL.LU.64 R26, [R1+0x8] ;  /* 0x00000800011a7983 */ /* 0x000ee80000300a00 */
        /* <DEDUP_REMOVED lines=62> */
[----:B------:R-:W-:Y:S04]  /*9870*/  STS.U8 [R189+UR6+0x1f80], R188 ;  /* 0x001f80bcbd007988 */ /* 0x000fe80008000006 */
[----:B----4-:R-:W-:Y:S04]  /*9880*/  STS.U8 [R189+UR6+0x80], R167 ;  /* 0x000080a7bd007988 */ /* 0x010fe80008000006 */
[----:B--2---:R-:W-:Y:S04]  /*9890*/  STS.U8 [R189+UR6+0x180], R166 ;  /* 0x000180a6bd007988 */ /* 0x004fe80008000006 */
[----:B------:R-:W-:Y:S04]  /*98a0*/  STS.U8 [R189+UR6+0x280], R165 ;  /* 0x000280a5bd007988 */ /* 0x000fe80008000006 */
        /* <DEDUP_REMOVED lines=12> */
[----:B---3--:R-:W-:Y:S04]  /*9970*/  STS.U8 [R189+UR6+0xf80], R152 ;  /* 0x000f8098bd007988 */ /* 0x008fe80008000006 */
        /* <DEDUP_REMOVED lines=14> */
[----:B------:R-:W-:Y:S01]  /*9a60*/  STS.U8 [R189+UR6+0x1e80], R8 ;  /* 0x001e8008bd007988 */ /* 0x000fe20008000006 */
[----:B------:R0:W-:Y:S06]  /*9a70*/  MEMBAR.ALL.CTA ;  /* 0x0000000000007992 */ /* 0x0001ec0000008000 */
[----:B0-----:R-:W0:Y:S02]  /*9a80*/  FENCE.VIEW.ASYNC.S ;  /* 0x00000000000073c6 */ /* 0x001e240000000000 */
[----:B0-----:R-:W-:Y:S06]  /*9a90*/  BAR.SYNC.DEFER_BLOCKING 0x0 ;  /* 0x0000000000007b1d */ /* 0x001fec0000010000 */
[----:B------:R-:W-:Y:S01]  /*9aa0*/  UMOV UR16, UR4 ;  /* 0x0000000400107c82 */ /* 0x000fe20008000000 */
[----:B------:R-:W-:Y:S01]  /*9ab0*/  UMOV UR17, 0xc0000010 ;  /* 0xc000001000117882 */ /* 0x000fe20000000000 */
[----:B------:R-:W-:-:S06]  /*9ac0*/  WARPGROUP.ARRIVE ;  /* 0x00000000000079c5 */ /* 0x000fcc0000000000 */
[----:B------:R-:W-:Y:S03]  /*9ad0*/  QGMMA.64x256x32.F32.E4M3.E4M3 R24, gdesc[UR16], R24, gsb0 ;  /* 0x03e00000101879f3 */ /* 0x000fe60008000818 */
[----:B------:R-:W-:Y:S02]  /*9ae0*/  WARPGROUP.DEPBAR.LE gsb0, 0x0 ;  /* 0x00008000000079c5 */ /* 0x000fe40000010000 */
[----:B------:R-:W-:Y:S04]  /*9af0*/  STL.64 [R1], R24 ;  /* 0x0000001801007387 */ /* 0x000fe80000100a00 */
        /* <DEDUP_REMOVED lines=62> */
[----:B------:R0:W-:Y:S04]  /*9ee0*/  STL.64 [R1+0x1f8], R150 ;  /* 0x0001f89601007387 */ /* 0x0001e80000100a00 */
[----:B0-----:R-:W2:Y:S04]  /*9ef0*/  LDL.LU.64 R150, [R1+0x560] ;  /* 0x0005600001967983 */ /* 0x001ea80000300a00 */
[----:B------:R-:W2:Y:S04]  /*9f00*/  LDL.LU.64 R148, [R1+0x558] ;  /* 0x0005580001947983 */ /* 0x000ea80000300a00 */
        /* <DEDUP_REMOVED lines=62> */
[----:B------:R-:W3:Y:S01]  /*a2f0*/  LDL.LU R168, [R1+0x204] ;  /* 0x0002040001a87983 */ /* 0x000ee20000300800 */
[----:B------:R-:W-:-:S02]  /*a300*/  IADD3 R198, P1, R198, UR14, RZ ;  /* 0x0000000ec6c67c10 */ /* 0x000fc4000ff3e0ff */
[----:B------:R-:W-:Y:S01]  /*a310*/  IADD3 R200, P2, R200, UR14, RZ ;  /* 0x0000000ec8c87c10 */ /* 0x000fe2000ff5e0ff */
[----:B------:R-:W4:Y:S01]  /*a320*/  LDL.LU R180, [R1+0x214] ;  /* 0x0002140001b47983 */ /* 0x000f220000300800 */
[----:B------:R-:W-:Y:S02]  /*a330*/  IADD3.X R197, R197, UR15, RZ, P1, !PT ;  /* 0x0000000fc5c57c10 */ /* 0x000fe40008ffe4ff */
[----:B------:R-:W-:Y:S01]  /*a340*/  IADD3 R212, P1, R212, UR14, RZ ;  /* 0x0000000ed4d47c10 */ /* 0x000fe2000ff3e0ff */
[----:B------:R-:W2:Y:S01]  /*a350*/  LDL.LU R179, [R1+0x224] ;  /* 0x0002240001b37983 */ /* 0x000ea20000300800 */
[----:B------:R-:W-:Y:S02]  /*a360*/  IADD3.X R199, R199, UR15, RZ, P2, !PT ;  /* 0x0000000fc7c77c10 */ /* 0x000fe400097fe4ff */
[----:B------:R-:W-:Y:S01]  /*a370*/  IADD3 R214, P2, R214, UR14, RZ ;  /* 0x0000000ed6d67c10 */ /* 0x000fe2000ff5e0ff */
[----:B------:R-:W2:Y:S01]  /*a380*/  LDL.LU R187, [R1+0x22c] ;  /* 0x00022c0001bb7983 */ /* 0x000ea20000300800 */
[----:B------:R-:W-:-:S02]  /*a390*/  IADD3.X R211, R211, UR15, RZ, P1, !PT ;  /* 0x0000000fd3d37c10 */ /* 0x000fc40008ffe4ff */
[----:B------:R-:W-:Y:S01]  /*a3a0*/  IADD3 R226, P1, R226, UR14, RZ ;  /* 0x0000000ee2e27c10 */ /* 0x000fe2000ff3e0ff */
[----:B------:R-:W2:Y:S01]  /*a3b0*/  LDL.LU R6, [R1+0x234] ;  /* 0x0002340001067983 */ /* 0x000ea20000300800 */
        /* <DEDUP_REMOVED lines=10> */
[----:B------:R-:W-:Y:S01]  /*a460*/  IADD3.X R241, R241, UR15, RZ, P2, !PT ;  /* 0x0000000ff1f17c10 */ /* 0x000fe200097fe4ff */
[----:B------:R-:W2:Y:S01]  /*a470*/  LDL.LU R185, [R1+0x210] ;  /* 0x0002100001b97983 */ /* 0x000ea20000300800 */
[----:B------:R-:W-:-:S03]  /*a480*/  IADD3 R249, P2, R249, UR14, RZ ;  /* 0x0000000ef9f97c10 */ /* 0x000fc6000ff5e0ff */
[----:B------:R-:W2:Y:S04]  /*a490*/  LDL.LU R176, [R1+0x24c] ;  /* 0x00024c0001b07983 */ /* 0x000ea80000300800 */
[----:B------:R-:W2:Y:S04]  /*a4a0*/  LDL.LU R183, [R1+0x254] ;  /* 0x0002540001b77983 */ /* 0x000ea80000300800 */
[----:B------:R-:W2:Y:S04]  /*a4b0*/  LDL.LU R173, [R1+0x220] ;  /* 0x0002200001ad7983 */ /* 0x000ea80000300800 */
[----:B------:R-:W2:Y:S04]  /*a4c0*/  LDL.LU R174, [R1+0x25c] ;  /* 0x00025c0001ae7983 */ /* 0x000ea80000300800 */
[----:B------:R-:W2:Y:S01]  /*a4d0*/  LDL.LU R171, [R1+0x264] ;  /* 0x0002640001ab7983 */ /* 0x000ea20000300800 */
[----:B---3--:R-:W-:-:S05]  /*a4e0*/  IADD3 R168, P1, R168, UR14, RZ ;  /* 0x0000000ea8a87c10 */ /* 0x008fca000ff3e0ff */
[----:B------:R-:W-:Y:S04]  /*a4f0*/  STL [R1+0x204], R168 ;  /* 0x000204a801007387 */ /* 0x000fe80000100800 */
[----:B------:R0:W-:Y:S04]  /*a500*/  STL [R1+0x20c], R249 ;  /* 0x00020cf901007387 */ /* 0x0001e80000100800 */
[----:B0-----:R-:W3:Y:S01]  /*a510*/  LDL.LU R249, [R1+0x358] ;  /* 0x0003580001f97983 */ /* 0x001ee20000300800 */
[----:B------:R-:W-:Y:S02]  /*a520*/  IADD3 R204, P4, R204, UR14, RZ ;  /* 0x0000000ecccc7c10 */ /* 0x000fe4000ff9e0ff */
[----:B------:R-:W-:Y:S01]  /*a530*/  IADD3 R202, P3, R202, UR14, RZ ;  /* 0x0000000ecaca7c10 */ /* 0x000fe2000ff7e0ff */
[----:B------:R-:W3:Y:S01]  /*a540*/  LDL.LU R170, [R1+0x230] ;  /* 0x0002300001aa7983 */ /* 0x000ee20000300800 */
[----:B------:R-:W-:-:S02]  /*a550*/  IADD3 R192, P5, R192, UR14, RZ ;  /* 0x0000000ec0c07c10 */ /* 0x000fc4000ffbe0ff */
[----:B------:R-:W-:Y:S01]  /*a560*/  IADD3.X R203, R203, UR15, RZ, P4, !PT ;  /* 0x0000000fcbcb7c10 */ /* 0x000fe2000a7fe4ff */
[----:B------:R-:W3:Y:S01]  /*a570*/  LDL.LU R168, [R1+0x26c] ;  /* 0x00026c0001a87983 */ /* 0x000ee20000300800 */
[----:B------:R-:W-:Y:S02]  /*a580*/  IADD3 R194, P6, R194, UR14, RZ ;  /* 0x0000000ec2c27c10 */ /* 0x000fe4000ffde0ff */
[----:B------:R-:W-:Y:S02]  /*a590*/  IADD3.X R201, R201, UR15, RZ, P3, !PT ;  /* 0x0000000fc9c97c10 */ /* 0x000fe40009ffe4ff */
[----:B------:R-:W-:Y:S02]  /*a5a0*/  IADD3 R218, P4, R218, UR14, RZ ;  /* 0x0000000edada7c10 */ /* 0x000fe4000ff9e0ff */
[----:B------:R-:W-:Y:S02]  /*a5b0*/  IADD3 R196, P0, R196, UR14, RZ ;  /* 0x0000000ec4c47c10 */ /* 0x000fe4000ff1e0ff */
[----:B------:R-:W-:-:S02]  /*a5c0*/  IADD3 R216, P3, R216, UR14, RZ ;  /* 0x0000000ed8d87c10 */ /* 0x000fc4000ff7e0ff */
[----:B------:R-:W-:Y:S02]  /*a5d0*/  IADD3.X R191, R191, UR15, RZ, P5, !PT ;  /* 0x0000000fbfbf7c10 */ /* 0x000fe4000affe4ff */
[----:B------:R-:W-:Y:S02]  /*a5e0*/  IADD3 R206, P5, R206, UR14, RZ ;  /* 0x0000000ecece7c10 */ /* 0x000fe4000ffbe0ff */
[----:B------:R-:W-:Y:S02]  /*a5f0*/  IADD3.X R193, R193, UR15, RZ, P6, !PT ;  /* 0x0000000fc1c17c10 */ /* 0x000fe4000b7fe4ff */
[----:B------:R-:W-:Y:S02]  /*a600*/  IADD3.X R217, R217, UR15, RZ, P4, !PT ;  /* 0x0000000fd9d97c10 */ /* 0x000fe4000a7fe4ff */
[----:B------:R-:W-:Y:S02]  /*a610*/  IADD3 R208, P6, R208, UR14, RZ ;  /* 0x0000000ed0d07c10 */ /* 0x000fe4000ffde0ff */
[----:B------:R-:W-:-:S02]  /*a620*/  IADD3.X R195, R195, UR15, RZ, P0, !PT ;  /* 0x0000000fc3c37c10 */ /* 0x000fc400087fe4ff */
[----:B------:R-:W-:Y:S02]  /*a630*/  IADD3.X R215, R215, UR15, RZ, P3, !PT ;  /* 0x0000000fd7d77c10 */ /* 0x000fe40009ffe4ff */
[----:B------:R-:W-:Y:S02]  /*a640*/  IADD3 R232, P4, R232, UR14, RZ ;  /* 0x0000000ee8e87c10 */ /* 0x000fe4000ff9e0ff */
[----:B------:R-:W-:Y:S02]  /*a650*/  IADD3 R210, P0, R210, UR14, RZ ;  /* 0x0000000ed2d27c10 */ /* 0x000fe4000ff1e0ff */
[----:B------:R-:W-:Y:S02]  /*a660*/  IADD3 R230, P3, R230, UR14, RZ ;  /* 0x0000000ee6e67c10 */ /* 0x000fe4000ff7e0ff */
[----:B------:R-:W-:Y:S02]  /*a670*/  IADD3.X R205, R205, UR15, RZ, P5, !PT ;  /* 0x0000000fcdcd7c10 */ /* 0x000fe4000affe4ff */
[----:B------:R-:W-:-:S02]  /*a680*/  IADD3 R220, P5, R220, UR14, RZ ;  /* 0x0000000edcdc7c10 */ /* 0x000fc4000ffbe0ff */
[----:B------:R-:W-:Y:S02]  /*a690*/  IADD3.X R207, R207, UR15, RZ, P6, !PT ;  /* 0x0000000fcfcf7c10 */ /* 0x000fe4000b7fe4ff */
[----:B------:R-:W-:Y:S02]  /*a6a0*/  IADD3.X R231, R231, UR15, RZ, P4, !PT ;  /* 0x0000000fe7e77c10 */ /* 0x000fe4000a7fe4ff */
[----:B------:R-:W-:Y:S02]  /*a6b0*/  IADD3 R222, P6, R222, UR14, RZ ;  /* 0x0000000edede7c10 */ /* 0x000fe4000ffde0ff */
[----:B------:R-:W-:Y:S02]  /*a6c0*/  IADD3.X R209, R209, UR15, RZ, P0, !PT ;  /* 0x0000000fd1d17c10 */ /* 0x000fe400087fe4ff */
[----:B------:R-:W-:Y:S02]  /*a6d0*/  IADD3.X R229, R229, UR15, RZ, P3, !PT ;  /* 0x0000000fe5e57c10 */ /* 0x000fe40009ffe4ff */
[----:B------:R-:W-:-:S02]  /*a6e0*/  IADD3 R246, P4, R246, UR14, RZ ;  /* 0x0000000ef6f67c10 */ /* 0x000fc4000ff9e0ff */
[----:B------:R-:W-:Y:S02]  /*a6f0*/  IADD3 R224, P0, R224, UR14, RZ ;  /* 0x0000000ee0e07c10 */ /* 0x000fe4000ff1e0ff */
[----:B------:R-:W-:Y:S02]  /*a700*/  IADD3 R244, P3, R244, UR14, RZ ;  /* 0x0000000ef4f47c10 */ /* 0x000fe4000ff7e0ff */
[----:B------:R-:W-:Y:S02]  /*a710*/  IADD3.X R219, R219, UR15, RZ, P5, !PT ;  /* 0x0000000fdbdb7c10 */ /* 0x000fe4000affe4ff */
[----:B------:R-:W-:Y:S02]  /*a720*/  IADD3 R234, P5, R234, UR14, RZ ;  /* 0x0000000eeaea7c10 */ /* 0x000fe4000ffbe0ff */
[----:B------:R-:W-:Y:S02]  /*a730*/  IADD3.X R221, R221, UR15, RZ, P6, !PT ;  /* 0x0000000fdddd7c10 */ /* 0x000fe4000b7fe4ff */
[----:B------:R-:W-:-:S02]  /*a740*/  IADD3.X R245, R245, UR15, RZ, P4, !PT ;  /* 0x0000000ff5f57c10 */ /* 0x000fc4000a7fe4ff */
[----:B------:R-:W-:Y:S02]  /*a750*/  IADD3 R236, P6, R236, UR14, RZ ;  /* 0x0000000eecec7c10 */ /* 0x000fe4000ffde0ff */
[----:B------:R-:W-:Y:S02]  /*a760*/  IADD3.X R223, R223, UR15, RZ, P0, !PT ;  /* 0x0000000fdfdf7c10 */ /* 0x000fe400087fe4ff */
[----:B------:R-:W-:Y:S02]  /*a770*/  IADD3.X R243, R243, UR15, RZ, P3, !PT ;  /* 0x0000000ff3f37c10 */ /* 0x000fe40009ffe4ff */
[----:B------:R-:W-:Y:S02]  /*a780*/  IADD3 R4, P4, R4, UR14, RZ ;  /* 0x0000000e04047c10 */ /* 0x000fe4000ff9e0ff */
[----:B------:R-:W-:Y:S02]  /*a790*/  IADD3 R238, P0, R238, UR14, RZ ;  /* 0x0000000eeeee7c10 */ /* 0x000fe4000ff1e0ff */
[----:B----4-:R-:W-:-:S02]  /*a7a0*/  IADD3 R180, P3, R180, UR14, RZ ;  /* 0x0000000eb4b47c10 */ /* 0x010fc4000ff7e0ff */
[----:B------:R-:W-:Y:S02]  /*a7b0*/  IADD3.X R233, R233, UR15, RZ, P5, !PT ;  /* 0x0000000fe9e97c10 */ /* 0x000fe4000affe4ff */
[----:B------:R-:W-:Y:S01]  /*a7c0*/  IADD3 R248, P5, R248, UR14, RZ ;  /* 0x0000000ef8f87c10 */ /* 0x000fe2000ffbe0ff */
[----:B------:R0:W-:Y:S01]  /*a7d0*/  STL [R1+0x21c], R4 ;  /* 0x00021c0401007387 */ /* 0x0001e20000100800 */
[----:B------:R-:W-:Y:S02]  /*a7e0*/  IADD3.X R235, R235, UR15, RZ, P6, !PT ;  /* 0x0000000febeb7c10 */ /* 0x000fe4000b7fe4ff */
[----:B------:R-:W-:Y:S01]  /*a7f0*/  IADD3 R250, P6, R250, UR14, RZ ;  /* 0x0000000efafa7c10 */ /* 0x000fe2000ffde0ff */
[----:B------:R1:W-:Y:S01]  /*a800*/  STL [R1+0x214], R180 ;  /* 0x000214b401007387 */ /* 0x0003e20000100800 */
[----:B------:R-:W-:Y:S02]  /*a810*/  IADD3.X R237, R237, UR15, RZ, P0, !PT ;  /* 0x0000000feded7c10 */ /* 0x000fe400087fe4ff */
[----:B------:R-:W-:-:S02]  /*a820*/  IADD3 R252, P0, R252, UR14, RZ ;  /* 0x0000000efcfc7c10 */ /* 0x000fc4000ff1e0ff */
[----:B------:R-:W-:Y:S01]  /*a830*/  IADD3.X R247, R247, UR15, RZ, P5, !PT ;  /* 0x0000000ff7f77c10 */ /* 0x000fe2000affe4ff */
[----:B0-----:R-:W4:Y:S01]  /*a840*/  LDL.LU R4, [R1+0x354] ;  /* 0x0003540001047983 */ /* 0x001f220000300800 */
[----:B--2---:R-:W-:Y:S02]  /*a850*/  IADD3 R179, P5, R179, UR14, RZ ;  /* 0x0000000eb3b37c10 */ /* 0x004fe4000ffbe0ff */
[----:B------:R-:W-:Y:S01]  /*a860*/  IADD3.X R251, R251, UR15, RZ, P0, !PT ;  /* 0x0000000ffbfb7c10 */ /* 0x000fe200087fe4ff */
[----:B------:R-:W2:Y:S01]  /*a870*/  LDL.LU R182, [R1+0x274] ;  /* 0x0002740001b67983 */ /* 0x000ea20000300800 */
[----:B------:R-:W-:Y:S02]  /*a880*/  IADD3 R6, P0, R6, UR14, RZ ;  /* 0x0000000e06067c10 */ /* 0x000fe4000ff1e0ff */
[----:B------:R-:W-:Y:S01]  /*a890*/  IADD3.X R2, R2, UR15, RZ, P2, !PT ;  /* 0x0000000f02027c10 */ /* 0x000fe200097fe4ff */
[----:B-1----:R-:W2:Y:S01]  /*a8a0*/  LDL.LU R180, [R1+0x240] ;  /* 0x0002400001b47983 */ /* 0x002ea20000300800 */
[----:B------:R-:W-:-:S03]  /*a8b0*/  IADD3.X R7, R7, UR15, RZ, P1, !PT ;  /* 0x0000000f07077c10 */ /* 0x000fc60008ffe4ff */
[----:B------:R0:W-:Y:S01]  /*a8c0*/  STL [R1+0x224], R179 ;  /* 0x000224b301007387 */ /* 0x0001e20000100800 */
[----:B------:R-:W-:Y:S02]  /*a8d0*/  IADD3 R177, P1, R177, UR14, RZ ;  /* 0x0000000eb1b17c10 */ /* 0x000fe4000ff3e0ff */
[----:B------:R-:W-:Y:S01]  /*a8e0*/  IADD3.X R185, R185, UR15, RZ, P3, !PT ;  /* 0x0000000fb9b97c10 */ /* 0x000fe20009ffe4ff */
[----:B0-----:R-:W2:Y:S01]  /*a8f0*/  LDL.LU R179, [R1+0x27c] ;  /* 0x00027c0001b37983 */ /* 0x001ea20000300800 */
[----:B------:R-:W-:Y:S02]  /*a900*/  IADD3 R176, P3, R176, UR14, RZ ;  /* 0x0000000eb0b07c10 */ /* 0x000fe4000ff7e0ff */
[----:B------:R-:W-:Y:S02]  /*a910*/  IADD3 R186, P2, R186, UR14, RZ ;  /* 0x0000000ebaba7c10 */ /* 0x000fe4000ff5e0ff */
[----:B------:R-:W-:Y:S02]  /*a920*/  IADD3.X R14, R14, UR15, RZ, P4, !PT ;  /* 0x0000000f0e0e7c10 */ /* 0x000fe4000a7fe4ff */
[----:B------:R-:W-:-:S02]  /*a930*/  IADD3.X R173, R173, UR15, RZ, P5, !PT ;  /* 0x0000000fadad7c10 */ /* 0x000fc4000affe4ff */
[----:B------:R-:W-:Y:S02]  /*a940*/  IADD3 R183, P4, R183, UR14, RZ ;  /* 0x0000000eb7b77c10 */ /* 0x000fe4000ff9e0ff */
[----:B------:R-:W-:Y:S02]  /*a950*/  IADD3 R174, P5, R174, UR14, RZ ;  /* 0x0000000eaeae7c10 */ /* 0x000fe4000ffbe0ff */
[----:B---3--:R-:W-:Y:S02]  /*a960*/  IADD3.X R249, R249, UR15, RZ, P6, !PT ;  /* 0x0000000ff9f97c10 */ /* 0x008fe4000b7fe4ff */
[----:B------:R-:W-:-:S05]  /*a970*/  IADD3 R187, P6, R187, UR14, RZ ;  /* 0x0000000ebbbb7c10 */ /* 0x000fca000ffde0ff */
[----:B------:R-:W-:Y:S04]  /*a980*/  STL [R1+0x22c], R187 ;  /* 0x00022cbb01007387 */ /* 0x000fe80000100800 */
[----:B------:R-:W-:Y:S04]  /*a990*/  STL [R1+0x234], R6 ;  /* 0x0002340601007387 */ /* 0x000fe80000100800 */
[----:B------:R0:W-:Y:S04]  /*a9a0*/  STL [R1+0x208], R2 ;  /* 0x0002080201007387 */ /* 0x0001e80000100800 */
[----:B------:R-:W-:Y:S04]  /*a9b0*/  STL [R1+0x200], R7 ;  /* 0x0002000701007387 */ /* 0x000fe80000100800 */
[----:B0-----:R-:W3:Y:S04]  /*a9c0*/  LDL.LU R2, [R1+0x350] ;  /* 0x0003500001027983 */ /* 0x001ee80000300800 */
[----:B------:R0:W-:Y:S01]  /*a9d0*/  STL [R1+0x23c], R177 ;  /* 0x00023cb101007387 */ /* 0x0001e20000100800 */
[----:B------:R-:W-:-:S03]  /*a9e0*/  IADD3.X R3, R3, UR15, RZ, P6, !PT ;  /* 0x0000000f03037c10 */ /* 0x000fc6000b7fe4ff */
[----:B0-----:R-:W3:Y:S04]  /*a9f0*/  LDL.LU R177, [R1+0x284] ;  /* 0x0002840001b17983 */ /* 0x001ee80000300800 */
[----:B------:R0:W-:Y:S04]  /*aa00*/  STL [R1+0x24c], R176 ;  /* 0x00024cb001007387 */ /* 0x0001e80000100800 */
[----:B------:R-:W-:Y:S04]  /*aa10*/  STL [R1+0x244], R186 ;  /* 0x000244ba01007387 */ /* 0x000fe80000100800 */
[----:B0-----:R-:W3:Y:S04]  /*aa20*/  LDL.LU R176, [R1+0x250] ;  /* 0x0002500001b07983 */ /* 0x001ee80000300800 */
[----:B------:R-:W-:Y:S04]  /*aa30*/  STL [R1+0x210], R185 ;  /* 0x000210b901007387 */ /* 0x000fe80000100800 */
[----:B------:R0:W-:Y:S01]  /*aa40*/  STL [R1+0x218], R14 ;  /* 0x0002180e01007387 */ /* 0x0001e20000100800 */
[----:B------:R-:W-:-:S03]  /*aa50*/  IADD3 R171, P6, R171, UR14, RZ ;  /* 0x0000000eabab7c10 */ /* 0x000fc6000ffde0ff */
[----:B0-----:R-:W3:Y:S04]  /*aa60*/  LDL.LU R14, [R1+0x34c] ;  /* 0x00034c00010e7983 */ /* 0x001ee80000300800 */
[----:B------:R0:W-:Y:S04]  /*aa70*/  STL [R1+0x220], R173 ;  /* 0x000220ad01007387 */ /* 0x0001e80000100800 */
[----:B0-----:R-:W3:Y:S04]  /*aa80*/  LDL.LU R173, [R1+0x28c] ;  /* 0x00028c0001ad7983 */ /* 0x001ee80000300800 */
[----:B------:R-:W-:Y:S04]  /*aa90*/  STL [R1+0x254], R183 ;  /* 0x000254b701007387 */ /* 0x000fe80000100800 */
[----:B------:R0:W-:Y:S04]  /*aaa0*/  STL [R1+0x228], R3 ;  /* 0x0002280301007387 */ /* 0x0001e80000100800 */
[----:B0-----:R-:W3:Y:S04]  /*aab0*/  LDL.LU R3, [R1+0x348] ;  /* 0x0003480001037983 */ /* 0x001ee80000300800 */
[----:B------:R0:W-:Y:S04]  /*aac0*/  STL [R1+0x25c], R174 ;  /* 0x00025cae01007387 */ /* 0x0001e80000100800 */
[----:B0-----:R-:W3:Y:S04]  /*aad0*/  LDL.LU R174, [R1+0x294] ;  /* 0x0002940001ae7983 */ /* 0x001ee80000300800 */
[----:B------:R0:W-:Y:S04]  /*aae0*/  STL [R1+0x264], R171 ;  /* 0x000264ab01007387 */ /* 0x0001e80000100800 */
[----:B0-----:R-:W3:Y:S01]  /*aaf0*/  LDL.LU R171, [R1+0x260] ;  /* 0x0002600001ab7983 */ /* 0x001ee20000300800 */
[----:B------:R-:W-:-:S02]  /*ab00*/  IADD3.X R170, R170, UR15, RZ, P0, !PT ;  /* 0x0000000faaaa7c10 */ /* 0x000fc400087fe4ff */
[----:B----4-:R-:W-:Y:S01]  /*ab10*/  IADD3.X R4, R4, UR15, RZ, P1, !PT ;  /* 0x0000000f04047c10 */ /* 0x010fe20008ffe4ff */
[----:B------:R-:W4:Y:S01]  /*ab20*/  LDL.LU R175, [R1+0x29c] ;  /* 0x00029c0001af7983 */ /* 0x000f220000300800 */
[----:B------:R-:W-:-:S03]  /*ab30*/  IADD3 R168, P0, R168, UR14, RZ ;  /* 0x0000000ea8a87c10 */ /* 0x000fc6000ff1e0ff */
[----:B------:R-:W-:Y:S01]  /*ab40*/  STL [R1+0x230], R170 ;  /* 0x000230aa01007387 */ /* 0x000fe20000100800 */
[----:B--2---:R-:W-:-:S03]  /*ab50*/  IADD3 R182, P1, R182, UR14, RZ ;  /* 0x0000000eb6b67c10 */ /* 0x004fc6000ff3e0ff */
[----:B------:R0:W-:Y:S01]  /*ab60*/  STL [R1+0x238], R4 ;  /* 0x0002380401007387 */ /* 0x0001e20000100800 */
[----:B------:R-:W-:-:S03]  /*ab70*/  IADD3.X R180, R180, UR15, RZ, P2, !PT ;  /* 0x0000000fb4b47c10 */ /* 0x000fc600097fe4ff */
[----:B------:R1:W-:Y:S01]  /*ab80*/  STL [R1+0x26c], R168 ;  /* 0x00026ca801007387 */ /* 0x0003e20000100800 */
[----:B------:R-:W-:-:S03]  /*ab90*/  IADD3 R179, P2, R179, UR14, RZ ;  /* 0x0000000eb3b37c10 */ /* 0x000fc6000ff5e0ff */
[----:B0-----:R-:W2:Y:S04]  /*aba0*/  LDL.LU R4, [R1+0x344] ;  /* 0x0003440001047983 */ /* 0x001ea80000300800 */
[----:B------:R-:W2:Y:S04]  /*abb0*/  LDL.LU R170, [R1+0x2a4] ;  /* 0x0002a40001aa7983 */ /* 0x000ea80000300800 */
[----:B-1----:R-:W2:Y:S04]  /*abc0*/  LDL.LU R168, [R1+0x270] ;  /* 0x0002700001a87983 */ /* 0x002ea80000300800 */
[----:B------:R-:W2:Y:S04]  /*abd0*/  LDL.LU R178, [R1+0x2ac] ;  /* 0x0002ac0001b27983 */ /* 0x000ea80000300800 */
[----:B------:R-:W-:Y:S04]  /*abe0*/  STL [R1+0x274], R182 ;  /* 0x000274b601007387 */ /* 0x000fe80000100800 */
[----:B------:R-:W2:Y:S04]  /*abf0*/  LDL.LU R181, [R1+0x2b4] ;  /* 0x0002b40001b57983 */ /* 0x000ea80000300800 */
[----:B------:R-:W-:Y:S04]  /*ac00*/  STL [R1+0x240], R180 ;  /* 0x000240b401007387 */ /* 0x000fe80000100800 */
[----:B------:R-:W2:Y:S04]  /*ac10*/  LDL.LU R184, [R1+0x280] ;  /* 0x0002800001b87983 */ /* 0x000ea80000300800 */
[----:B------:R-:W2:Y:S04]  /*ac20*/  LDL.LU R187, [R1+0x2bc] ;  /* 0x0002bc0001bb7983 */ /* 0x000ea80000300800 */
[----:B------:R-:W-:Y:S01]  /*ac30*/  STL [R1+0x27c], R179 ;  /* 0x00027cb301007387 */ /* 0x000fe20000100800 */
[----:B---3--:R-:W-:-:S05]  /*ac40*/  IADD3.X R2, R2, UR15, RZ, P3, !PT ;  /* 0x0000000f02027c10 */ /* 0x008fca0009ffe4ff */
[----:B------:R0:W-:Y:S04]  /*ac50*/  STL [R1+0x248], R2 ;  /* 0x0002480201007387 */ /* 0x0001e80000100800 */
[----:B0-----:R-:W3:Y:S01]  /*ac60*/  LDL.LU R2, [R1+0x340] ;  /* 0x0003400001027983 */ /* 0x001ee20000300800 */
[----:B------:R-:W-:-:S03]  /*ac70*/  IADD3 R177, P3, R177, UR14, RZ ;  /* 0x0000000eb1b17c10 */ /* 0x000fc6000ff7e0ff */
[----:B------:R-:W3:Y:S04]  /*ac80*/  LDL.LU R6, [R1+0x2c4] ;  /* 0x0002c40001067983 */ /* 0x000ee80000300800 */
[----:B------:R-:W3:Y:S04]  /*ac90*/  LDL.LU R7, [R1+0x290] ;  /* 0x0002900001077983 */ /* 0x000ee80000300800 */
[----:B------:R-:W3:Y:S01]  /*aca0*/  LDL.LU R186, [R1+0x2cc] ;  /* 0x0002cc0001ba7983 */ /* 0x000ee20000300800 */
[----:B------:R-:W-:-:S03]  /*acb0*/  IADD3.X R176, R176, UR15, RZ, P4, !PT ;  /* 0x0000000fb0b07c10 */ /* 0x000fc6000a7fe4ff */
[----:B------:R-:W3:Y:S04]  /*acc0*/  LDL.LU R185, [R1+0x2d4] ;  /* 0x0002d40001b97983 */ /* 0x000ee80000300800 */
[----:B------:R-:W3:Y:S04]  /*acd0*/  LDL.LU R183, [R1+0x2a0] ;  /* 0x0002a00001b77983 */ /* 0x000ee80000300800 */
[----:B------:R-:W3:Y:S04]  /*ace0*/  LDL.LU R182, [R1+0x2dc] ;  /* 0x0002dc0001b67983 */ /* 0x000ee80000300800 */
[----:B------:R0:W-:Y:S04]  /*acf0*/  STL [R1+0x284], R177 ;  /* 0x000284b101007387 */ /* 0x0001e80000100800 */
[----:B------:R-:W3:Y:S01]  /*ad00*/  LDL.LU R180, [R1+0x2e4] ;  /* 0x0002e40001b47983 */ /* 0x000ee20000300800 */
[----:B------:R-:W-:-:S03]  /*ad10*/  IADD3.X R14, R14, UR15, RZ, P5, !PT ;  /* 0x0000000f0e0e7c10 */ /* 0x000fc6000affe4ff */
[----:B------:R-:W3:Y:S04]  /*ad20*/  LDL.LU R179, [R1+0x2b0] ;  /* 0x0002b00001b37983 */ /* 0x000ee80000300800 */
[----:B0-----:R-:W3:Y:S01]  /*ad30*/  LDL.LU R177, [R1+0x2ec] ;  /* 0x0002ec0001b17983 */ /* 0x001ee20000300800 */
[----:B------:R-:W-:-:S03]  /*ad40*/  IADD3 R173, P4, R173, UR14, RZ ;  /* 0x0000000eadad7c10 */ /* 0x000fc6000ff9e0ff */
[----:B------:R0:W-:Y:S04]  /*ad50*/  STL [R1+0x250], R176 ;  /* 0x000250b001007387 */ /* 0x0001e80000100800 */
[----:B0-----:R-:W3:Y:S04]  /*ad60*/  LDL.LU R176, [R1+0x2f4] ;  /* 0x0002f40001b07983 */ /* 0x001ee80000300800 */
[----:B------:R0:W-:Y:S01]  /*ad70*/  STL [R1+0x28c], R173 ;  /* 0x00028cad01007387 */ /* 0x0001e20000100800 */
[----:B------:R-:W-:-:S03]  /*ad80*/  IADD3.X R3, R3, UR15, RZ, P0, !PT ;  /* 0x0000000f03037c10 */ /* 0x000fc600087fe4ff */
[----:B0-----:R-:W3:Y:S04]  /*ad90*/  LDL.LU R173, [R1+0x2c0] ;  /* 0x0002c00001ad7983 */ /* 0x001ee80000300800 */
[----:B------:R0:W-:Y:S01]  /*ada0*/  STL [R1+0x258], R14 ;  /* 0x0002580e01007387 */ /* 0x0001e20000100800 */
[----:B------:R-:W-:-:S03]  /*adb0*/  IADD3 R174, P5, R174, UR14, RZ ;  /* 0x0000000eaeae7c10 */ /* 0x000fc6000ffbe0ff */
[----:B0-----:R-:W3:Y:S04]  /*adc0*/  LDL.LU R14, [R1+0x33c] ;  /* 0x00033c00010e7983 */ /* 0x001ee80000300800 */
[----:B------:R0:W-:Y:S01]  /*add0*/  STL [R1+0x294], R174 ;  /* 0x000294ae01007387 */ /* 0x0001e20000100800 */
[----:B------:R-:W-:-:S03]  /*ade0*/  IADD3.X R171, R171, UR15, RZ, P6, !PT ;  /* 0x0000000fabab7c10 */ /* 0x000fc6000b7fe4ff */
[----:B0-----:R-:W3:Y:S04]  /*adf0*/  LDL.LU R174, [R1+0x304] ;  /* 0x0003040001ae7983 */ /* 0x001ee80000300800 */
[----:B------:R0:W-:Y:S04]  /*ae00*/  STL [R1+0x260], R171 ;  /* 0x000260ab01007387 */ /* 0x0001e80000100800 */
[----:B0-----:R-:W3:Y:S04]  /*ae10*/  LDL.LU R171, [R1+0x2d0] ;  /* 0x0002d00001ab7983 */ /* 0x001ee80000300800 */
[----:B------:R0:W-:Y:S04]  /*ae20*/  STL [R1+0x268], R3 ;  /* 0x0002680301007387 */ /* 0x0001e80000100800 */
[----:B0-----:R-:W3:Y:S01]  /*ae30*/  LDL.LU R3, [R1+0x338] ;  /* 0x0003380001037983 */ /* 0x001ee20000300800 */
[----:B----4-:R-:W-:-:S02]  /*ae40*/  IADD3 R175, P6, R175, UR14, RZ ;  /* 0x0000000eafaf7c10 */ /* 0x010fc4000ffde0ff */
[----:B--2---:R-:W-:Y:S02]  /*ae50*/  IADD3 R170, P0, R170, UR14, RZ ;  /* 0x0000000eaaaa7c10 */ /* 0x004fe4000ff1e0ff */
[----:B------:R-:W-:Y:S01]  /*ae60*/  IADD3.X R168, R168, UR15, RZ, P1, !PT ;  /* 0x0000000fa8a87c10 */ /* 0x000fe20008ffe4ff */
[----:B------:R-:W-:Y:S01]  /*ae70*/  STL [R1+0x29c], R175 ;  /* 0x00029caf01007387 */ /* 0x000fe20000100800 */
[----:B------:R-:W-:Y:S02]  /*ae80*/  IADD3.X R4, R4, UR15, RZ, P2, !PT ;  /* 0x0000000f04047c10 */ /* 0x000fe400097fe4ff */
[----:B------:R-:W-:Y:S01]  /*ae90*/  IADD3 R178, P1, R178, UR14, RZ ;  /* 0x0000000eb2b27c10 */ /* 0x000fe2000ff3e0ff */
[----:B------:R0:W-:Y:S01]  /*aea0*/  STL [R1+0x2a4], R170 ;  /* 0x0002a4aa01007387 */ /* 0x0001e20000100800 */
[----:B------:R-:W-:Y:S02]  /*aeb0*/  IADD3 R181, P2, R181, UR14, RZ ;  /* 0x0000000eb5b57c10 */ /* 0x000fe4000ff5e0ff */
[----:B------:R-:W-:Y:S01]  /*aec0*/  IADD3.X R184, R184, UR15, RZ, P3, !PT ;  /* 0x0000000fb8b87c10 */ /* 0x000fe20009ffe4ff */
[----:B0-----:R-:W2:Y:S04]  /*aed0*/  LDL.LU R170, [R1+0x2e8] ;  /* 0x0002e80001aa7983 */ /* 0x001ea80000300800 */
[----:B------:R0:W-:Y:S01]  /*aee0*/  STL [R1+0x270], R168 ;  /* 0x000270a801007387 */ /* 0x0001e20000100800 */
[----:B------:R-:W-:-:S03]  /*aef0*/  IADD3 R187, P3, R187, UR14, RZ ;  /* 0x0000000ebbbb7c10 */ /* 0x000fc6000ff7e0ff */
[----:B0-----:R-:W4:Y:S04]  /*af00*/  LDL.LU R168, [R1+0x2f0] ;  /* 0x0002f00001a87983 */ /* 0x001f280000300800 */
[----:B------:R0:W-:Y:S04]  /*af10*/  STL [R1+0x278], R4 ;  /* 0x0002780401007387 */ /* 0x0001e80000100800 */
[----:B0-----:R-:W2:Y:S04]  /*af20*/  LDL.LU R4, [R1+0x334] ;  /* 0x0003340001047983 */ /* 0x001ea80000300800 */
[----:B------:R-:W-:Y:S04]  /*af30*/  STL [R1+0x2ac], R178 ;  /* 0x0002acb201007387 */ /* 0x000fe80000100800 */
[----:B------:R-:W-:Y:S01]  /*af40*/  STL [R1+0x2b4], R181 ;  /* 0x0002b4b501007387 */ /* 0x000fe20000100800 */
[----:B---3--:R-:W-:-:S02]  /*af50*/  IADD3.X R2, R2, UR15, RZ, P4, !PT ;  /* 0x0000000f02027c10 */ /* 0x008fc4000a7fe4ff */
[----:B------:R-:W-:-:S03]  /*af60*/  IADD3 R6, P4, R6, UR14, RZ ;  /* 0x0000000e06067c10 */ /* 0x000fc6000ff9e0ff */
[----:B------:R0:W-:Y:S01]  /*af70*/  STL [R1+0x288], R2 ;  /* 0x0002880201007387 */ /* 0x0001e20000100800 */
[----:B------:R-:W-:-:S03]  /*af80*/  IADD3.X R7, R7, UR15, RZ, P5, !PT ;  /* 0x0000000f07077c10 */ /* 0x000fc6000affe4ff */
[----:B------:R-:W-:Y:S01]  /*af90*/  STL [R1+0x280], R184 ;  /* 0x000280b801007387 */ /* 0x000fe20000100800 */
[----:B------:R-:W-:-:S03]  /*afa0*/  IADD3 R186, P5, R186, UR14, RZ ;  /* 0x0000000ebaba7c10 */ /* 0x000fc6000ffbe0ff */
[----:B0-----:R-:W3:Y:S04]  /*afb0*/  LDL.LU R2, [R1+0x330] ;  /* 0x0003300001027983 */ /* 0x001ee80000300800 */
[----:B------:R-:W-:Y:S01]  /*afc0*/  STL [R1+0x2bc], R187 ;  /* 0x0002bcbb01007387 */ /* 0x000fe20000100800 */
[----:B------:R-:W-:-:S03]  /*afd0*/  IADD3.X R183, R183, UR15, RZ, P0, !PT ;  /* 0x0000000fb7b77c10 */ /* 0x000fc600087fe4ff */
[----:B------:R-:W-:Y:S01]  /*afe0*/  STL [R1+0x2c4], R6 ;  /* 0x0002c40601007387 */ /* 0x000fe20000100800 */
[----:B------:R-:W-:Y:S02]  /*aff0*/  IADD3.X R14, R14, UR15, RZ, P6, !PT ;  /* 0x0000000f0e0e7c10 */ /* 0x000fe4000b7fe4ff */
[----:B------:R-:W-:-:S03]  /*b000*/  IADD3 R185, P6, R185, UR14, RZ ;  /* 0x0000000eb9b97c10 */ /* 0x000fc6000ffde0ff */
[----:B------:R0:W-:Y:S04]  /*b010*/  STL [R1+0x298], R14 ;  /* 0x0002980e01007387 */ /* 0x0001e80000100800 */
[----:B------:R-:W-:Y:S04]  /*b020*/  STL [R1+0x290], R7 ;  /* 0x0002900701007387 */ /* 0x000fe80000100800 */
[----:B0-----:R-:W4:Y:S04]  /*b030*/  LDL.LU R14, [R1+0x32c] ;  /* 0x00032c00010e7983 */ /* 0x001f280000300800 */
[----:B------:R-:W-:Y:S04]  /*b040*/  STL [R1+0x2cc], R186 ;  /* 0x0002ccba01007387 */ /* 0x000fe80000100800 */
[----:B------:R-:W-:Y:S01]  /*b050*/  STL [R1+0x2d4], R185 ;  /* 0x0002d4b901007387 */ /* 0x000fe20000100800 */
[----:B------:R-:W-:-:S05]  /*b060*/  IADD3.X R3, R3, UR15, RZ, P1, !PT ;  /* 0x0000000f03037c10 */ /* 0x000fca0008ffe4ff */
[----:B------:R0:W-:Y:S04]  /*b070*/  STL [R1+0x2a8], R3 ;  /* 0x0002a80301007387 */ /* 0x0001e80000100800 */
[----:B------:R-:W-:Y:S04]  /*b080*/  STL [R1+0x2a0], R183 ;  /* 0x0002a0b701007387 */ /* 0x000fe80000100800 */
[----:B0-----:R-:W4:Y:S01]  /*b090*/  LDL.LU R3, [R1+0x328] ;  /* 0x0003280001037983 */ /* 0x001f220000300800 */
[----:B------:R-:W-:Y:S02]  /*b0a0*/  IADD3 R182, P0, R182, UR14, RZ ;  /* 0x0000000eb6b67c10 */ /* 0x000fe4000ff1e0ff */
[----:B------:R-:W-:-:S02]  /*b0b0*/  IADD3 R180, P1, R180, UR14, RZ ;  /* 0x0000000eb4b47c10 */ /* 0x000fc4000ff3e0ff */
[----:B------:R-:W-:Y:S01]  /*b0c0*/  IADD3.X R179, R179, UR15, RZ, P2, !PT ;  /* 0x0000000fb3b37c10 */ /* 0x000fe200097fe4ff */
[----:B------:R-:W-:Y:S01]  /*b0d0*/  STL [R1+0x2dc], R182 ;  /* 0x0002dcb601007387 */ /* 0x000fe20000100800 */
[----:B------:R-:W-:Y:S02]  /*b0e0*/  IADD3 R177, P2, R177, UR14, RZ ;  /* 0x0000000eb1b17c10 */ /* 0x000fe4000ff5e0ff */
[----:B------:R-:W-:Y:S01]  /*b0f0*/  IADD3.X R173, R173, UR15, RZ, P4, !PT ;  /* 0x0000000fadad7c10 */ /* 0x000fe2000a7fe4ff */
[----:B------:R-:W-:Y:S01]  /*b100*/  STL [R1+0x2e4], R180 ;  /* 0x0002e4b401007387 */ /* 0x000fe20000100800 */
[----:B--2---:R-:W-:Y:S02]  /*b110*/  IADD3.X R4, R4, UR15, RZ, P3, !PT ;  /* 0x0000000f04047c10 */ /* 0x004fe40009ffe4ff */
[----:B------:R-:W-:-:S03]  /*b120*/  IADD3 R176, P3, R176, UR14, RZ ;  /* 0x0000000eb0b07c10 */ /* 0x000fc6000ff7e0ff */
[----:B------:R0:W-:Y:S04]  /*b130*/  STL [R1+0x2b8], R4 ;  /* 0x0002b80401007387 */ /* 0x0001e80000100800 */
[----:B------:R-:W-:Y:S04]  /*b140*/  STL [R1+0x2b0], R179 ;  /* 0x0002b0b301007387 */ /* 0x000fe80000100800 */
[----:B0-----:R-:W2:Y:S04]  /*b150*/  LDL.LU R4, [R1+0x324] ;  /* 0x0003240001047983 */ /* 0x001ea80000300800 */
[----:B------:R-:W-:Y:S04]  /*b160*/  STL [R1+0x2ec], R177 ;  /* 0x0002ecb101007387 */ /* 0x000fe80000100800 */
[----:B------:R0:W-:Y:S04]  /*b170*/  STL [R1+0x2c0], R173 ;  /* 0x0002c0ad01007387 */ /* 0x0001e80000100800 */
[----:B------:R-:W-:Y:S01]  /*b180*/  STL [R1+0x2f4], R176 ;  /* 0x0002f4b001007387 */ /* 0x000fe20000100800 */
[----:B---3--:R-:W-:Y:S01]  /*b190*/  IADD3.X R2, R2, UR15, RZ, P5, !PT ;  /* 0x0000000f02027c10 */ /* 0x008fe2000affe4ff */
[----:B------:R-:W-:Y:S01]  /*b1a0*/  WARPGROUP.ARRIVE ;  /* 0x00000000000079c5 */ /* 0x000fe20000000000 */
[----:B----4-:R-:W-:Y:S01]  /*b1b0*/  IADD3 R3, P4, R3, UR14, RZ ;  /* 0x0000000e03037c10 */ /* 0x010fe2000ff9e0ff */
[----:B------:R-:W-:Y:S01]  /*b1c0*/  UMOV UR10, UR18 ;  /* 0x00000012000a7c82 */ /* 0x000fe20008000000 */
[----:B------:R-:W-:Y:S01]  /*b1d0*/  IADD3.X R14, R14, UR15, RZ, P0, !PT ;  /* 0x0000000f0e0e7c10 */ /* 0x000fe200087fe4ff */
[----:B------:R-:W-:Y:S01]  /*b1e0*/  UMOV UR11, UR19 ;  /* 0x00000013000b7c82 */ /* 0x000fe20008000000 */
[----:B------:R-:W-:Y:S01]  /*b1f0*/  IADD3.X R171, R171, UR15, RZ, P6, !PT ;  /* 0x0000000fabab7c10 */ /* 0x000fe2000b7fe4ff */
[----:B------:R1:W-:Y:S01]  /*b200*/  STL [R1+0x2fc], R3 ;  /* 0x0002fc0301007387 */ /* 0x0003e20000100800 */
[----:B------:R-:W-:Y:S01]  /*b210*/  IADD3 R174, P5, R174, UR14, RZ ;  /* 0x0000000eaeae7c10 */ /* 0x000fe2000ffbe0ff */
[----:B------:R-:W-:Y:S01]  /*b220*/  QGMMA.64x256x32.F32.E4M3.E4M3 R24, gdesc[UR8], R24, gsb0 ;  /* 0x03e00000081879f3 */ /* 0x000fe20008000818 */
[----:B------:R-:W-:Y:S01]  /*b230*/  IADD3.X R170, R170, UR15, RZ, P2, !PT ;  /* 0x0000000faaaa7c10 */ /* 0x000fe200097fe4ff */
[----:B0-----:R-:W0:Y:S01]  /*b240*/  LDC R173, c[0x0][0x238] ;  /* 0x00008e00ffad7b82 */ /* 0x001e220000000800 */
[----:B-1----:R-:W3:Y:S04]  /*b250*/  LDL.LU R3, [R1+0x320] ;  /* 0x0003200001037983 */ /* 0x002ee80000300800 */
[----:B------:R1:W-:Y:S04]  /*b260*/  STL [R1+0x2c8], R2 ;  /* 0x0002c80201007387 */ /* 0x0003e80000100800 */
[----:B-1----:R-:W4:Y:S04]  /*b270*/  LDL.LU R2, [R1+0x31c] ;  /* 0x00031c0001027983 */ /* 0x002f280000300800 */
[----:B------:R-:W-:Y:S04]  /*b280*/  STL [R1+0x304], R174 ;  /* 0x000304ae01007387 */ /* 0x000fe80000100800 */
[----:B------:R1:W-:Y:S04]  /*b290*/  STL [R1+0x2d8], R14 ;  /* 0x0002d80e01007387 */ /* 0x0003e80000100800 */
[----:B------:R-:W-:Y:S04]  /*b2a0*/  STL [R1+0x2d0], R171 ;  /* 0x0002d0ab01007387 */ /* 0x000fe80000100800 */
[----:B-1----:R-:W3:Y:S01]  /*b2b0*/  LDL.LU R14, [R1+0x318] ;  /* 0x00031800010e7983 */ /* 0x002ee20000300800 */
[----:B--2---:R-:W-:-:S02]  /*b2c0*/  IADD3.X R4, R4, UR15, RZ, P4, !PT ;  /* 0x0000000f04047c10 */ /* 0x004fc4000a7fe4ff */
[----:B------:R-:W-:Y:S02]  /*b2d0*/  IADD3.X R168, R168, UR15, RZ, P3, !PT ;  /* 0x0000000fa8a87c10 */ /* 0x000fe40009ffe4ff */
[----:B----4-:R-:W-:-:S05]  /*b2e0*/  IADD3.X R2, R2, UR15, RZ, P1, !PT ;  /* 0x0000000f02027c10 */ /* 0x010fca0008ffe4ff */
[----:B------:R1:W-:Y:S04]  /*b2f0*/  STL [R1+0x2e0], R2 ;  /* 0x0002e00201007387 */ /* 0x0003e80000100800 */
[----:B-1----:R-:W2:Y:S01]  /*b300*/  LDL.LU R2, [R1+0x314] ;  /* 0x0003140001027983 */ /* 0x002ea20000300800 */
[----:B---3--:R-:W-:-:S03]  /*b310*/  IADD3.X R14, R14, UR15, RZ, P5, !PT ;  /* 0x0000000f0e0e7c10 */ /* 0x008fc6000affe4ff */
[----:B------:R1:W-:Y:S04]  /*b320*/  STL [R1+0x2f8], R4 ;  /* 0x0002f80401007387 */ /* 0x0003e80000100800 */
[----:B------:R-:W-:Y:S04]  /*b330*/  STL [R1+0x2e8], R170 ;  /* 0x0002e8aa01007387 */ /* 0x000fe80000100800 */
[----:B-1----:R1:W5:Y:S04]  /*b340*/  LDL.LU R4, [R1+0x310] ;  /* 0x0003100001047983 */ /* 0x0023680000300800 */
[----:B------:R-:W-:Y:S04]  /*b350*/  STL [R1+0x2f0], R168 ;  /* 0x0002f0a801007387 */ /* 0x000fe80000100800 */
[----:B------:R3:W-:Y:S02]  /*b360*/  STL [R1+0x300], R14 ;  /* 0x0003000e01007387 */ /* 0x0007e40000100800 */
[----:B---3--:R-:W3:Y:S01]  /*b370*/  S2R R14, SR_TID.X ;  /* 0x00000000000e7919 */ /* 0x008ee20000002100 */
[----:B------:R-:W-:-:S05]  /*b380*/  VIADD R190, R190, 0xffffffff ;  /* 0xffffffffbebe7836 */ /* 0x000fca0000000000 */
[----:B------:R-:W-:Y:S01]  /*b390*/  ISETP.NE.U32.AND P6, PT, R190, RZ, PT ;  /* 0x000000ffbe00720c */ /* 0x000fe20003fc5070 */
[----:B0-----:R-:W-:Y:S01]  /*b3a0*/  IMAD.SHL.U32 R6, R173, 0x20, RZ ;  /* 0x00000020ad067824 */ /* 0x001fe200078e00ff */
[----:B------:R-:W-:-:S04]  /*b3b0*/  WARPGROUP.DEPBAR.LE gsb0, 0x0 ;  /* 0x00008000000079c5 */ /* 0x000fc80000010000 */
[----:B------:R-:W-:Y:S01]  /*b3c0*/  IADD3 R3, P0, R6, R3, RZ ;  /* 0x0000000306037210 */ /* 0x000fe20007f1e0ff */
[----:B------:R-:W-:Y:S01]  /*b3d0*/  VIADD R0, R0, 0xffffffe0 ;  /* 0xffffffe000007836 */ /* 0x000fe20000000000 */
[----:B---3--:R-:W-:Y:S02]  /*b3e0*/  LOP3.LUT R14, R14, 0x1f, RZ, 0xc0, !PT ;  /* 0x0000001f0e0e7812 */ /* 0x008fe400078ec0ff */
[----:B--2---:R-:W-:-:S03]  /*b3f0*/  LEA.HI.X.SX32 R2, R6, R2, 0x1, P0 ;  /* 0x0000000206027211 */ /* 0x004fc600000f0eff */
[----:B-1----:R-:W-:Y:S06]  /*b400*/  @P6 BRA `(.L_x_1) ;  /* 0xffffffb000d06947 */ /* 0x002fec000383ffff */
.L_x_0:
[----:B------:R0:W-:Y:S01]  /*b410*/  STL [R1+0x320], R149 ;  /* 0x0003209501007387 */ /* 0x0001e20000100800 */
[----:B------:R-:W-:Y:S01]  /*b420*/  F2FP.SATFINITE.E4M3.F32.PACK_AB_MERGE_C R27, R27, R26, RZ ;  /* 0x0000001a1b1b723e */ /* 0x000fe200048070ff */
[----:B------:R-:W-:Y:S01]  /*b430*/  ULDC.64 UR8, c[0x0][0x228] ;  /* 0x00008a0000087ab9 */ /* 0x000fe20000000a00 */
[----:B------:R-:W-:Y:S01]  /*b440*/  F2FP.SATFINITE.E4M3.F32.PACK_AB_MERGE_C R29, R29, R28, RZ ;  /* 0x0000001c1d1d723e */ /* 0x000fe200048070ff */
[----:B------:R-:W2:Y:S01]  /*b450*/  LDL.LU R6, [R1+0x4] ;  /* 0x0000040001067983 */ /* 0x000ea20000300800 */
[----:B------:R-:W-:Y:S01]  /*b460*/  F2FP.SATFINITE.E4M3.F32.PACK_AB_MERGE_C R30, R31, R30, RZ ;  /* 0x0000001e1f1e723e */ /* 0x000fe200048070ff */
[----:B------:R-:W-:Y:S01]  /*b470*/  ULDC UR5, c[0x0][0x22c] ;  /* 0x00008b0000057ab9 */ /* 0x000fe20000000800 */
[----:B------:R-:W-:Y:S01]  /*b480*/  F2FP.SATFINITE.E4M3.F32.PACK_AB_MERGE_C R69, R69, R68, RZ ;  /* 0x000000444545723e */ /* 0x000fe200048070ff */
[----:B------:R-:W-:Y:S01]  /*b490*/  ULDC UR4, c[0x0][0x22c] ;  /* 0x00008b0000047ab9 */ /* 0x000fe20000000800 */
[----:B0-----:R-:W2:Y:S04]  /*b4a0*/  LDL.LU R149, [R1] ;  /* 0x0000000001957983 */ /* 0x001ea80000300800 */
[----:B------:R0:W-:Y:S04]  /*b4b0*/  STL [R1+0x31c], R148 ;  /* 0x00031c9401007387 */ /* 0x0001e80000100800 */
[----:B0-----:R-:W3:Y:S04]  /*b4c0*/  LDL.LU R148, [R1+0x8] ;  /* 0x0000080001947983 */ /* 0x001ee80000300800 */
[----:B------:R-:W3:Y:S04]  /*b4d0*/  LDL.LU R3, [R1+0xc] ;  /* 0x00000c0001037983 */ /* 0x000ee80000300800 */
[----:B------:R0:W-:Y:S04]  /*b4e0*/  STL [R1+0x318], R151 ;  /* 0x0003189701007387 */ /* 0x0001e80000100800 */
[----:B0-----:R-:W3:Y:S04]  /*b4f0*/  LDL.LU R151, [R1+0x10] ;  /* 0x0000100001977983 */ /* 0x001ee80000300800 */
[----:B------:R-:W3:Y:S04]  /*b500*/  LDL.LU R0, [R1+0x14] ;  /* 0x0000140001007983 */ /* 0x000ee80000300800 */
[----:B------:R0:W-:Y:S04]  /*b510*/  STL [R1+0x314], R150 ;  /* 0x0003149601007387 */ /* 0x0001e80000100800 */
[----:B0-----:R-:W3:Y:S04]  /*b520*/  LDL.LU R150, [R1+0x18] ;  /* 0x0000180001967983 */ /* 0x001ee80000300800 */
[----:B------:R-:W3:Y:S04]  /*b530*/  LDL.LU R2, [R1+0x1c] ;  /* 0x00001c0001027983 */ /* 0x000ee80000300800 */
[----:B-----5:R0:W-:Y:S04]  /*b540*/  STL [R1+0x310], R4 ;  /* 0x0003100401007387 */ /* 0x0201e80000100800 */
[----:B0-----:R-:W3:Y:S04]  /*b550*/  LDL.LU R4, [R1+0x20] ;  /* 0x0000200001047983 */ /* 0x001ee80000300800 */
[----:B------:R-:W3:Y:S04]  /*b560*/  LDL.LU R5, [R1+0x24] ;  /* 0x0000240001057983 */ /* 0x000ee80000300800 */
        /* <DEDUP_REMOVED lines=31> */
[----:B----4-:R-:W4:Y:S04]  /*b760*/  LDL.LU R22, [R1+0xa4] ;  /* 0x0000a40001167983 */ /* 0x010f280000300800 */
[----:B------:R-:W4:Y:S04]  /*b770*/  LDL.LU R214, [R1+0xa8] ;  /* 0x0000a80001d67983 */ /* 0x000f280000300800 */
        /* <DEDUP_REMOVED lines=84> */
[----:B------:R-:W4:Y:S01]  /*bcc0*/  LDL.LU R251, [R1+0x1fc] ;  /* 0x0001fc0001fb7983 */ /* 0x000f220000300800 */
[----:B--2---:R-:W-:-:S02]  /*bcd0*/  F2FP.SATFINITE.E4M3.F32.PACK_AB_MERGE_C R6, R6, R149, RZ ;  /* 0x000000950606723e */ /* 0x004fc400048070ff */
[----:B---3--:R-:W-:Y:S01]  /*bce0*/  F2FP.SATFINITE.E4M3.F32.PACK_AB_MERGE_C R3, R3, R148, RZ ;  /* 0x000000940303723e */ /* 0x008fe200048070ff */
[----:B------:R-:W2:Y:S01]  /*bcf0*/  LDL.LU R149, [R1+0x320] ;  /* 0x0003200001957983 */ /* 0x000ea20000300800 */
[----:B------:R-:W-:Y:S02]  /*bd00*/  F2FP.SATFINITE.E4M3.F32.PACK_AB_MERGE_C R0, R0, R151, RZ ;  /* 0x000000970000723e */ /* 0x000fe400048070ff */
[----:B------:R-:W-:Y:S01]  /*bd10*/  F2FP.SATFINITE.E4M3.F32.PACK_AB_MERGE_C R2, R2, R150, RZ ;  /* 0x000000960202723e */ /* 0x000fe200048070ff */
[----:B------:R-:W2:Y:S01]  /*bd20*/  LDL.LU R148, [R1+0x31c] ;  /* 0x00031c0001947983 */ /* 0x000ea20000300800 */
[----:B------:R-:W-:-:S03]  /*bd30*/  F2FP.SATFINITE.E4M3.F32.PACK_AB_MERGE_C R5, R5, R4, RZ ;  /* 0x000000040505723e */ /* 0x000fc600048070ff */
[----:B------:R-:W3:Y:S01]  /*bd40*/  LDL.LU R151, [R1+0x318] ;  /* 0x0003180001977983 */ /* 0x000ee20000300800 */
[----:B------:R-:W-:-:S03]  /*bd50*/  F2FP.SATFINITE.E4M3.F32.PACK_AB_MERGE_C R18, R18, R195, RZ ;  /* 0x000000c31212723e */ /* 0x000fc600048070ff */
[----:B------:R-:W3:Y:S04]  /*bd60*/  LDL.LU R150, [R1+0x314] ;  /* 0x0003140001967983 */ /* 0x000ee80000300800 */
[----:B------:R-:W2:Y:S01]  /*bd70*/  LDL.LU R4, [R1+0x310] ;  /* 0x0003100001047983 */ /* 0x000ea20000300800 */
[----:B------:R-:W-:Y:S02]  /*bd80*/  F2FP.SATFINITE.E4M3.F32.PACK_AB_MERGE_C R9, R9, R196, RZ ;  /* 0x000000c40909723e */ /* 0x000fe400048070ff */
[----:B------:R-:W-:Y:S01]  /*bd90*/  F2FP.SATFINITE.E4M3.F32.PACK_AB_MERGE_C R7, R7, R192, RZ ;  /* 0x000000c00707723e */ /* 0x000fe200048070ff */
[----:B------:R-:W3:Y:S01]  /*bda0*/  LDL.LU R195, [R1+0x308] ;  /* 0x0003080001c37983 */ /* 0x000ee20000300800 */
[----:B------:R-:W-:Y:S02]  /*bdb0*/  F2FP.SATFINITE.E4M3.F32.PACK_AB_MERGE_C R8, R8, R194, RZ ;  /* 0x000000c20808723e */ /* 0x000fe400048070ff */
[----:B------:R-:W-:Y:S01]  /*bdc0*/  F2FP.SATFINITE.E4M3.F32.PACK_AB_MERGE_C R21, R21, R197, RZ ;  /* 0x000000c51515723e */ /* 0x000fe200048070ff */
[----:B------:R-:W0:Y:S01]  /*bdd0*/  S2R R196, SR_TID.X ;  /* 0x0000000000c47919 */ /* 0x000e220000002100 */
[----:B------:R-:W-:-:S02]  /*bde0*/  F2FP.SATFINITE.E4M3.F32.PACK_AB_MERGE_C R194, R25, R24, RZ ;  /* 0x0000001819c2723e */ /* 0x000fc400048070ff */
[----:B------:R-:W-:Y:S02]  /*bdf0*/  PRMT R27, R27, 0x5410, R30 ;  /* 0x000054101b1b7816 */ /* 0x000fe4000000001e */
[----:B------:R-:W-:Y:S02]  /*be00*/  PRMT R26, R194, 0x5410, R29 ;  /* 0x00005410c21a7816 */ /* 0x000fe4000000001d */
[----:B------:R-:W-:Y:S02]  /*be10*/  F2FP.SATFINITE.E4M3.F32.PACK_AB_MERGE_C R32, R33, R32, RZ ;  /* 0x000000202120723e */ /* 0x000fe400048070ff */
[----:B------:R-:W-:Y:S02]  /*be20*/  F2FP.SATFINITE.E4M3.F32.PACK_AB_MERGE_C R34, R35, R34, RZ ;  /* 0x000000222322723e */ /* 0x000fe400048070ff */
[----:B------:R-:W-:Y:S02]  /*be30*/  F2FP.SATFINITE.E4M3.F32.PACK_AB_MERGE_C R37, R37, R36, RZ ;  /* 0x000000242525723e */ /* 0x000fe400048070ff */
[----:B------:R-:W-:-:S02]  /*be40*/  F2FP.SATFINITE.E4M3.F32.PACK_AB_MERGE_C R39, R39, R38, RZ ;  /* 0x000000262727723e */ /* 0x000fc400048070ff */
[----:B------:R-:W-:Y:S02]  /*be50*/  F2FP.SATFINITE.E4M3.F32.PACK_AB_MERGE_C R10, R10, R198, RZ ;  /* 0x000000c60a0a723e */ /* 0x000fe400048070ff */
[----:B------:R-:W-:Y:S02]  /*be60*/  F2FP.SATFINITE.E4M3.F32.PACK_AB_MERGE_C R11, R11, R200, RZ ;  /* 0x000000c80b0b723e */ /* 0x000fe400048070ff */
[----:B------:R-:W-:Y:S02]  /*be70*/  F2FP.SATFINITE.E4M3.F32.PACK_AB_MERGE_C R13, R13, R202, RZ ;  /* 0x000000ca0d0d723e */ /* 0x000fe400048070ff */
[----:B------:R-:W-:Y:S02]  /*be80*/  F2FP.SATFINITE.E4M3.F32.PACK_AB_MERGE_C R12, R12, R204, RZ ;  /* 0x000000cc0c0c723e */ /* 0x000fe400048070ff */
[----:B------:R-:W-:Y:S02]  /*be90*/  F2FP.SATFINITE.E4M3.F32.PACK_AB_MERGE_C R40, R41, R40, RZ ;  /* 0x000000282928723e */ /* 0x000fe400048070ff */
[----:B------:R-:W-:-:S02]  /*bea0*/  F2FP.SATFINITE.E4M3.F32.PACK_AB_MERGE_C R42, R43, R42, RZ ;  /* 0x0000002a2b2a723e */ /* 0x000fc400048070ff */
[----:B------:R-:W-:Y:S02]  /*beb0*/  F2FP.SATFINITE.E4M3.F32.PACK_AB_MERGE_C R45, R45, R44, RZ ;  /* 0x0000002c2d2d723e */ /* 0x000fe400048070ff */
[----:B------:R-:W-:Y:S02]  /*bec0*/  F2FP.SATFINITE.E4M3.F32.PACK_AB_MERGE_C R47, R47, R46, RZ ;  /* 0x0000002e2f2f723e */ /* 0x000fe400048070ff */
[----:B------:R-:W-:Y:S01]  /*bed0*/  F2FP.SATFINITE.E4M3.F32.PACK_AB_MERGE_C R14, R14, R191, RZ ;  /* 0x000000bf0e0e723e */ /* 0x000fe200048070ff */
[C---:B0-----:R-:W-:Y:S01]  /*bee0*/  IMAD.SHL.U32 R24, R196.reuse, 0x10, RZ ;  /* 0x00000010c4187824 */ /* 0x041fe200078e00ff */
[----:B------:R-:W-:Y:S01]  /*bef0*/  F2FP.SATFINITE.E4M3.F32.PACK_AB_MERGE_C R15, R15, R206, RZ ;  /* 0x000000ce0f0f723e */ /* 0x000fe200048070ff */
[----:B------:R-:W-:Y:S01]  /*bf00*/  IMAD.SHL.U32 R25, R196, 0x40, RZ ;  /* 0x00000040c4197824 */ /* 0x000fe200078e00ff */
[----:B------:R-:W-:Y:S02]  /*bf10*/  F2FP.SATFINITE.E4M3.F32.PACK_AB_MERGE_C R17, R17, R193, RZ ;  /* 0x000000c11111723e */ /* 0x000fe400048070ff */
[----:B------:R-:W-:-:S02]  /*bf20*/  LOP3.LUT R24, R24, 0xf0, RZ, 0xc0, !PT ;  /* 0x000000f018187812 */ /* 0x000fc400078ec0ff */
[----:B------:R-:W-:Y:S02]  /*bf30*/  LOP3.LUT R25, R25, 0x400, RZ, 0xc0, !PT ;  /* 0x0000040019197812 */ /* 0x000fe400078ec0ff */
[----:B------:R-:W-:Y:S02]  /*bf40*/  F2FP.SATFINITE.E4M3.F32.PACK_AB_MERGE_C R16, R16, R208, RZ ;  /* 0x000000d01010723e */ /* 0x000fe400048070ff */
[----:B------:R-:W-:Y:S02]  /*bf50*/  IADD3 R24, R25, UR6, R24 ;  /* 0x0000000619187c10 */ /* 0x000fe4000fffe018 */
[----:B------:R-:W-:Y:S02]  /*bf60*/  PRMT R25, R3, 0x5410, R2 ;  /* 0x0000541003197816 */ /* 0x000fe40000000002 */
        /* <DEDUP_REMOVED lines=10> */
[----:B----4-:R-:W-:Y:S02]  /*c010*/  F2FP.SATFINITE.E4M3.F32.PACK_AB_MERGE_C R22, R22, R199, RZ ;  /* 0x000000c71616723e */ /* 0x010fe400048070ff */
        /* <DEDUP_REMOVED lines=82> */
[----:B------:R-:W0:Y:S01]  /*c540*/  S2R R251, SR_TID.X ;  /* 0x0000000000fb7919 */ /* 0x000e220000002100 */
[----:B------:R-:W-:Y:S02]  /*c550*/  F2FP.SATFINITE.E4M3.F32.PACK_AB_MERGE_C R191, R243, R241, RZ ;  /* 0x000000f1f3bf723e */ /* 0x000fe400048070ff */
[----:B------:R-:W-:Y:S02]  /*c560*/  F2FP.SATFINITE.E4M3.F32.PACK_AB_MERGE_C R193, R247, R245, RZ ;  /* 0x000000f5f7c1723e */ /* 0x000fe400048070ff */
[----:B0-----:R-:W-:-:S05]  /*c570*/  LOP3.LUT R197, R251, 0x60, RZ, 0xc0, !PT ;  /* 0x00000060fbc57812 */ /* 0x001fca00078ec0ff */
[----:B------:R-:W-:Y:S01]  /*c580*/  IMAD R68, R197, 0x8, R24 ;  /* 0x00000008c5447824 */ /* 0x000fe200078e0218 */
[----:B------:R-:W-:Y:S01]  /*c590*/  PRMT R24, R6, 0x5410, R0 ;  /* 0x0000541006187816 */ /* 0x000fe20000000000 */
[----:B------:R-:W-:Y:S01]  /*c5a0*/  BAR.SYNC.DEFER_BLOCKING 0x0 ;  /* 0x0000000000007b1d */ /* 0x000fe20000010000 */
[----:B--2---:R-:W-:Y:S01]  /*c5b0*/  VIADD R0, R4, 0x2 ;  /* 0x0000000204007836 */ /* 0x004fe20000000000 */
[----:B---3--:R-:W-:-:S04]  /*c5c0*/  ISETP.GE.AND P0, PT, R195, UR8, PT ;  /* 0x00000008c3007c0c */ /* 0x008fc8000bf06270 */
[----:B------:R-:W-:Y:S01]  /*c5d0*/  ISETP.LT.AND P4, PT, R0, UR5, !P0 ;  /* 0x0000000500007c0c */ /* 0x000fe2000c781270 */
[----:B------:R-:W-:Y:S01]  /*c5e0*/  VIADD R0, R4, 0x4 ;  /* 0x0000000404007836 */ /* 0x000fe20000000000 */
[----:B------:R-:W-:Y:S01]  /*c5f0*/  LOP3.LUT R251, R196, 0x7f, RZ, 0xc0, !PT ;  /* 0x0000007fc4fb7812 */ /* 0x000fe200078ec0ff */
[----:B------:R-:W-:Y:S01]  /*c600*/  ULDC UR5, c[0x0][0x22c] ;  /* 0x00008b0000057ab9 */ /* 0x000fe20000000800 */
[----:B------:R0:W-:Y:S02]  /*c610*/  STSM.16.M88.4 [R68], R24 ;  /* 0x0000001844007844 */ /* 0x0001e40000000200 */
[----:B------:R-:W-:Y:S02]  /*c620*/  ISETP.LT.AND P3, PT, R0, UR5, !P0 ;  /* 0x0000000500007c0c */ /* 0x000fe4000c761270 */
[----:B------:R-:W-:Y:S01]  /*c630*/  LEA R0, R251, UR6, 0x4 ;  /* 0x00000006fb007c11 */ /* 0x000fe2000f8e20ff */
[----:B------:R-:W-:Y:S01]  /*c640*/  BAR.SYNC.DEFER_BLOCKING 0x0 ;  /* 0x0000000000007b1d */ /* 0x000fe20000010000 */
[----:B------:R-:W-:-:S02]  /*c650*/  PRMT R52, R170, 0x5410, R173 ;  /* 0x00005410aa347816 */ /* 0x000fc400000000ad */
[----:B------:R-:W-:Y:S02]  /*c660*/  PRMT R54, R104, 0x5410, R109 ;  /* 0x0000541068367816 */ /* 0x000fe4000000006d */
[----:B------:R-:W-:Y:S01]  /*c670*/  PRMT R57, R175, 0x5410, R176 ;  /* 0x00005410af397816 */ /* 0x000fe200000000b0 */
[----:B------:R-:W-:Y:S01]  /*c680*/  VIADD R2, R4, 0x1 ;  /* 0x0000000104027836 */ /* 0x000fe20000000000 */
[----:B------:R-:W-:Y:S01]  /*c690*/  PRMT R59, R114, 0x5410, R119 ;  /* 0x00005410723b7816 */ /* 0x000fe20000000077 */
[----:B------:R-:W-:Y:S01]  /*c6a0*/  ULDC UR6, c[0x0][0x22c] ;  /* 0x00008b0000067ab9 */ /* 0x000fe20000000800 */
[----:B------:R-:W1:Y:S01]  /*c6b0*/  LDS.128 R28, [R0] ;  /* 0x00000000001c7984 */ /* 0x000e620000000c00 */
[----:B0-----:R-:W-:Y:S02]  /*c6c0*/  PRMT R24, R5, 0x5410, R8 ;  /* 0x0000541005187816 */ /* 0x001fe40000000008 */
[----:B------:R-:W-:Y:S02]  /*c6d0*/  PRMT R25, R7, 0x5410, R9 ;  /* 0x0000541007197816 */ /* 0x000fe40000000009 */
[----:B------:R-:W-:-:S02]  /*c6e0*/  PRMT R26, R32, 0x5410, R37 ;  /* 0x00005410201a7816 */ /* 0x000fc40000000025 */
[----:B------:R-:W-:Y:S01]  /*c6f0*/  PRMT R27, R34, 0x5410, R39 ;  /* 0x00005410221b7816 */ /* 0x000fe20000000027 */
[----:B------:R-:W-:Y:S06]  /*c700*/  BAR.SYNC.DEFER_BLOCKING 0x0 ;  /* 0x0000000000007b1d */ /* 0x000fec0000010000 */
[----:B------:R0:W-:Y:S02]  /*c710*/  STSM.16.M88.4 [R68], R24 ;  /* 0x0000001844007844 */ /* 0x0001e40000000200 */
[----:B0-----:R-:W-:Y:S02]  /*c720*/  PRMT R24, R10, 0x5410, R13 ;  /* 0x000054100a187816 */ /* 0x001fe4000000000d */
[----:B------:R-:W-:Y:S01]  /*c730*/  PRMT R25, R11, 0x5410, R12 ;  /* 0x000054100b197816 */ /* 0x000fe2000000000c */
[----:B------:R-:W-:Y:S01]  /*c740*/  BAR.SYNC.DEFER_BLOCKING 0x0 ;  /* 0x0000000000007b1d */ /* 0x000fe20000010000 */
[----:B------:R-:W-:-:S02]  /*c750*/  PRMT R26, R40, 0x5410, R45 ;  /* 0x00005410281a7816 */ /* 0x000fc4000000002d */
[----:B------:R-:W-:-:S03]  /*c760*/  PRMT R27, R42, 0x5410, R47 ;  /* 0x000054102a1b7816 */ /* 0x000fc6000000002f */
[----:B------:R-:W0:Y:S02]  /*c770*/  LDS.128 R8, [R0] ;  /* 0x0000000000087984 */ /* 0x000e240000000c00 */
[----:B------:R-:W-:Y:S06]  /*c780*/  BAR.SYNC.DEFER_BLOCKING 0x0 ;  /* 0x0000000000007b1d */ /* 0x000fec0000010000 */
[----:B------:R2:W-:Y:S02]  /*c790*/  STSM.16.M88.4 [R68], R24 ;  /* 0x0000001844007844 */ /* 0x0005e40000000200 */
[----:B--2---:R-:W-:-:S02]  /*c7a0*/  PRMT R24, R14, 0x5410, R17 ;  /* 0x000054100e187816 */ /* 0x004fc40000000011 */
[----:B------:R-:W-:Y:S01]  /*c7b0*/  PRMT R25, R15, 0x5410, R16 ;  /* 0x000054100f197816 */ /* 0x000fe20000000010 */
[----:B------:R-:W-:Y:S01]  /*c7c0*/  BAR.SYNC.DEFER_BLOCKING 0x0 ;  /* 0x0000000000007b1d */ /* 0x000fe20000010000 */
[----:B------:R-:W-:Y:S02]  /*c7d0*/  PRMT R26, R48, 0x5410, R53 ;  /* 0x00005410301a7816 */ /* 0x000fe40000000035 */
[----:B------:R-:W-:-:S03]  /*c7e0*/  PRMT R27, R50, 0x5410, R55 ;  /* 0x00005410321b7816 */ /* 0x000fc60000000037 */
[----:B------:R-:W2:Y:S02]  /*c7f0*/  LDS.128 R12, [R0] ;  /* 0x00000000000c7984 */ /* 0x000ea40000000c00 */
[----:B------:R-:W-:Y:S06]  /*c800*/  BAR.SYNC.DEFER_BLOCKING 0x0 ;  /* 0x0000000000007b1d */ /* 0x000fec0000010000 */
[----:B------:R3:W-:Y:S02]  /*c810*/  STSM.16.M88.4 [R68], R24 ;  /* 0x0000001844007844 */ /* 0x0007e40000000200 */
[----:B---3--:R-:W-:-:S02]  /*c820*/  PRMT R24, R18, 0x5410, R21 ;  /* 0x0000541012187816 */ /* 0x008fc40000000015 */
[----:B------:R-:W-:Y:S01]  /*c830*/  PRMT R25, R19, 0x5410, R20 ;  /* 0x0000541013197816 */ /* 0x000fe20000000014 */
[----:B------:R-:W-:Y:S01]  /*c840*/  BAR.SYNC.DEFER_BLOCKING 0x0 ;  /* 0x0000000000007b1d */ /* 0x000fe20000010000 */
[----:B------:R-:W-:Y:S02]  /*c850*/  PRMT R26, R56, 0x5410, R61 ;  /* 0x00005410381a7816 */ /* 0x000fe4000000003d */
[----:B------:R-:W-:-:S03]  /*c860*/  PRMT R27, R58, 0x5410, R63 ;  /* 0x000054103a1b7816 */ /* 0x000fc6000000003f */
[----:B------:R-:W3:Y:S02]  /*c870*/  LDS.128 R16, [R0] ;  /* 0x0000000000107984 */ /* 0x000ee40000000c00 */
[----:B------:R-:W-:Y:S06]  /*c880*/  BAR.SYNC.DEFER_BLOCKING 0x0 ;  /* 0x0000000000007b1d */ /* 0x000fec0000010000 */
[----:B------:R4:W-:Y:S02]  /*c890*/  STSM.16.M88.4 [R68], R24 ;  /* 0x0000001844007844 */ /* 0x0009e40000000200 */
[----:B----4-:R-:W-:-:S02]  /*c8a0*/  PRMT R24, R22, 0x5410, R153 ;  /* 0x0000541016187816 */ /* 0x010fc40000000099 */
[----:B------:R-:W-:Y:S01]  /*c8b0*/  PRMT R25, R23, 0x5410, R152 ;  /* 0x0000541017197816 */ /* 0x000fe20000000098 */
[----:B------:R-:W-:Y:S01]  /*c8c0*/  BAR.SYNC.DEFER_BLOCKING 0x0 ;  /* 0x0000000000007b1d */ /* 0x000fe20000010000 */
[----:B------:R-:W-:Y:S02]  /*c8d0*/  PRMT R26, R64, 0x5410, R69 ;  /* 0x00005410401a7816 */ /* 0x000fe40000000045 */
[----:B------:R-:W-:-:S03]  /*c8e0*/  PRMT R27, R66, 0x5410, R71 ;  /* 0x00005410421b7816 */ /* 0x000fc60000000047 */
[----:B------:R-:W4:Y:S02]  /*c8f0*/  LDS.128 R20, [R0] ;  /* 0x0000000000147984 */ /* 0x000f240000000c00 */
[----:B------:R-:W-:Y:S06]  /*c900*/  BAR.SYNC.DEFER_BLOCKING 0x0 ;  /* 0x0000000000007b1d */ /* 0x000fec0000010000 */
[----:B------:R1:W-:Y:S02]  /*c910*/  STSM.16.M88.4 [R68], R24 ;  /* 0x0000001844007844 */ /* 0x0003e40000000200 */
[----:B------:R-:W-:Y:S06]  /*c920*/  BAR.SYNC.DEFER_BLOCKING 0x0 ;  /* 0x0000000000007b1d */ /* 0x000fec0000010000 */
[----:B------:R-:W4:Y:S01]  /*c930*/  LDS.128 R32, [R0] ;  /* 0x0000000000207984 */ /* 0x000f220000000c00 */
[----:B-1----:R-:W-:-:S02]  /*c940*/  PRMT R24, R154, 0x5410, R157 ;  /* 0x000054109a187816 */ /* 0x002fc4000000009d */
[----:B------:R-:W-:Y:S02]  /*c950*/  PRMT R25, R155, 0x5410, R156 ;  /* 0x000054109b197816 */ /* 0x000fe4000000009c */
[----:B------:R-:W-:Y:S02]  /*c960*/  PRMT R26, R72, 0x5410, R77 ;  /* 0x00005410481a7816 */ /* 0x000fe4000000004d */
[----:B------:R-:W-:Y:S01]  /*c970*/  PRMT R27, R74, 0x5410, R79 ;  /* 0x000054104a1b7816 */ /* 0x000fe2000000004f */
        /* <DEDUP_REMOVED lines=25> */
[----:B------:R-:W-:Y:S02]  /*cb10*/  STSM.16.M88.4 [R68], R24 ;  /* 0x0000001844007844 */ /* 0x000fe40000000200 */
[----:B------:R-:W-:Y:S01]  /*cb20*/  BAR.SYNC.DEFER_BLOCKING 0x0 ;  /* 0x0000000000007b1d */ /* 0x000fe20000010000 */
[----:B------:R-:W-:-:S02]  /*cb30*/  PRMT R53, R171, 0x5410, R172 ;  /* 0x00005410ab357816 */ /* 0x000fc400000000ac */
[----:B------:R-:W-:-:S03]  /*cb40*/  PRMT R55, R106, 0x5410, R111 ;  /* 0x000054106a377816 */ /* 0x000fc6000000006f */
[----:B------:R-:W1:Y:S02]  /*cb50*/  LDS.128 R48, [R0] ;  /* 0x0000000000307984 */ /* 0x000e640000000c00 */
        /* <DEDUP_REMOVED lines=11> */
[----:B------:R-:W1:Y:S01]  /*cc10*/  LDS.128 R52, [R0] ;  /* 0x0000000000347984 */ /* 0x000e620000000c00 */
[----:B------:R-:W-:Y:S02]  /*cc20*/  PRMT R62, R120, 0x5410, R125 ;  /* 0x00005410783e7816 */ /* 0x000fe4000000007d */
[----:B------:R-:W-:Y:S01]  /*cc30*/  PRMT R63, R122, 0x5410, R127 ;  /* 0x000054107a3f7816 */ /* 0x000fe2000000007f */
        /* <DEDUP_REMOVED lines=9> */
[----:B------:R0:W-:Y:S02]  /*ccd0*/  STSM.16.M88.4 [R68], R64 ;  /* 0x0000004044007844 */ /* 0x0001e40000000200 */
[----:B------:R-:W-:Y:S06]  /*cce0*/  BAR.SYNC.DEFER_BLOCKING 0x0 ;  /* 0x0000000000007b1d */ /* 0x000fec0000010000 */
[----:B------:R-:W1:Y:S01]  /*ccf0*/  LDS.128 R60, [R0] ;  /* 0x00000000003c7984 */ /* 0x000e620000000c00 */
[----:B0-----:R-:W-:-:S02]  /*cd00*/  PRMT R64, R186, 0x5410, R189 ;  /* 0x00005410ba407816 */ /* 0x001fc400000000bd */
[----:B------:R-:W-:Y:S02]  /*cd10*/  PRMT R65, R187, 0x5410, R188 ;  /* 0x00005410bb417816 */ /* 0x000fe400000000bc */
[----:B------:R-:W-:Y:S02]  /*cd20*/  PRMT R66, R136, 0x5410, R141 ;  /* 0x0000541088427816 */ /* 0x000fe4000000008d */
[----:B------:R-:W-:Y:S01]  /*cd30*/  PRMT R67, R138, 0x5410, R143 ;  /* 0x000054108a437816 */ /* 0x000fe2000000008f */
[----:B------:R-:W-:Y:S06]  /*cd40*/  BAR.SYNC.DEFER_BLOCKING 0x0 ;  /* 0x0000000000007b1d */ /* 0x000fec0000010000 */
[----:B------:R-:W-:Y:S02]  /*cd50*/  STSM.16.M88.4 [R68], R64 ;  /* 0x0000004044007844 */ /* 0x000fe40000000200 */
[----:B------:R-:W-:Y:S01]  /*cd60*/  BAR.SYNC.DEFER_BLOCKING 0x0 ;  /* 0x0000000000007b1d */ /* 0x000fe20000010000 */
[----:B------:R-:W-:-:S02]  /*cd70*/  F2FP.SATFINITE.E4M3.F32.PACK_AB_MERGE_C R149, R149, R148, RZ ;  /* 0x000000949595723e */ /* 0x000fc400048070ff */
[----:B------:R-:W-:Y:S02]  /*cd80*/  F2FP.SATFINITE.E4M3.F32.PACK_AB_MERGE_C R151, R151, R150, RZ ;  /* 0x000000969797723e */ /* 0x000fe400048070ff */
[----:B------:R-:W-:Y:S01]  /*cd90*/  ISETP.LT.AND P6, PT, R2, UR4, !P0 ;  /* 0x0000000402007c0c */ /* 0x000fe2000c7c1270 */
[----:B------:R-:W0:Y:S01]  /*cda0*/  LDS.128 R64, [R0] ;  /* 0x0000000000407984 */ /* 0x000e220000000c00 */
[----:B------:R-:W-:Y:S01]  /*cdb0*/  VIADD R2, R4, 0x3 ;  /* 0x0000000304027836 */ /* 0x000fe20000000000 */
[----:B------:R-:W-:Y:S01]  /*cdc0*/  PRMT R76, R190, 0x5410, R193 ;  /* 0x00005410be4c7816 */ /* 0x000fe200000000c1 */
[----:B------:R-:W-:Y:S01]  /*cdd0*/  ULDC UR4, c[0x0][0x22c] ;  /* 0x00008b0000047ab9 */ /* 0x000fe20000000800 */
[----:B------:R-:W-:Y:S02]  /*cde0*/  PRMT R77, R191, 0x5410, R192 ;  /* 0x00005410bf4d7816 */ /* 0x000fe400000000c0 */
[----:B------:R-:W-:Y:S02]  /*cdf0*/  PRMT R78, R144, 0x5410, R149 ;  /* 0x00005410904e7816 */ /* 0x000fe40000000095 */
[----:B------:R-:W-:Y:S01]  /*ce00*/  PRMT R79, R146, 0x5410, R151 ;  /* 0x00005410924f7816 */ /* 0x000fe20000000097 */
[----:B------:R-:W-:Y:S01]  /*ce10*/  BAR.SYNC.DEFER_BLOCKING 0x0 ;  /* 0x0000000000007b1d */ /* 0x000fe20000010000 */
[----:B------:R-:W-:-:S05]  /*ce20*/  ISETP.LT.AND P5, PT, R2, UR4, !P0 ;  /* 0x0000000402007c0c */ /* 0x000fca000c7a1270 */
[----:B------:R-:W-:Y:S02]  /*ce30*/  ULDC UR4, c[0x0][0x244] ;  /* 0x0000910000047ab9 */ /* 0x000fe40000000800 */
[----:B------:R-:W-:Y:S01]  /*ce40*/  IMAD R3, R195, UR4, RZ ;  /* 0x00000004c3037c24 */ /* 0x000fe2000f8e02ff */
[----:B------:R-:W-:-:S04]  /*ce50*/  ULDC.64 UR4, c[0x0][0x220] ;  /* 0x0000880000047ab9 */ /* 0x000fc80000000a00 */
[C---:B------:R-:W-:Y:S01]  /*ce60*/  IADD3 R2, P2, R3.reuse, UR4, RZ ;  /* 0x0000000403027c10 */ /* 0x040fe2000ff5e0ff */
[----:B------:R-:W-:Y:S01]  /*ce70*/  ULDC UR4, c[0x0][0x248] ;  /* 0x0000920000047ab9 */ /* 0x000fe20000000800 */
[----:B------:R-:W-:Y:S01]  /*ce80*/  STSM.16.M88.4 [R68], R76 ;  /* 0x0000004c44007844 */ /* 0x000fe20000000200 */
[C---:B------:R-:W-:Y:S01]  /*ce90*/  IMAD R69, R4.reuse, UR4, RZ ;  /* 0x0000000404457c24 */ /* 0x040fe2000f8e02ff */
[----:B------:R-:W-:Y:S01]  /*cea0*/  ISETP.LT.AND P1, PT, R4, UR9, !P0 ;  /* 0x0000000904007c0c */ /* 0x000fe2000c721270 */
[----:B------:R-:W-:Y:S01]  /*ceb0*/  ULDC UR4, c[0x0][0x248] ;  /* 0x0000920000047ab9 */ /* 0x000fe20000000800 */
[----:B------:R-:W-:Y:S02]  /*cec0*/  LEA.HI.X.SX32 R3, R3, UR5, 0x1, P2 ;  /* 0x0000000503037c11 */ /* 0x000fe400090f0eff */
[----:B------:R-:W-:Y:S01]  /*ced0*/  PRMT R73, R28, 0x7770, RZ ;  /* 0x000077701c497816 */ /* 0x000fe200000000ff */
[----:B------:R-:W-:Y:S01]  /*cee0*/  VIADD R5, R4, 0x5 ;  /* 0x0000000504057836 */ /* 0x000fe20000000000 */
[----:B------:R-:W-:Y:S01]  /*cef0*/  BAR.SYNC.DEFER_BLOCKING 0x0 ;  /* 0x0000000000007b1d */ /* 0x000fe20000010000 */
[----:B------:R-:W-:-:S04]  /*cf00*/  IADD3 R6, P2, R69, R2, RZ ;  /* 0x0000000245067210 */ /* 0x000fc80007f5e0ff */
[C---:B------:R-:W-:Y:S01]  /*cf10*/  LEA.HI.X.SX32 R7, R69.reuse, R3, 0x1, P2 ;  /* 0x0000000345077211 */ /* 0x040fe200010f0eff */
[----:B------:R-:W-:Y:S01]  /*cf20*/  VIADD R69, R69, UR4 ;  /* 0x0000000445457c36 */ /* 0x000fe20008000000 */
[----:B------:R-:W-:Y:S01]  /*cf30*/  ULDC UR4, c[0x0][0x22c] ;  /* 0x00008b0000047ab9 */ /* 0x000fe20000000800 */
[----:B------:R-:W-:Y:S01]  /*cf40*/  PRMT R75, R28, 0x7771, RZ ;  /* 0x000077711c4b7816 */ /* 0x000fe200000000ff */
[----:B------:R-:W-:Y:S01]  /*cf50*/  ULDC UR5, c[0x0][0x22c] ;  /* 0x00008b0000057ab9 */ /* 0x000fe20000000800 */
[----:B------:R-:W-:Y:S01]  /*cf60*/  ISETP.LT.AND P2, PT, R5, UR4, !P0 ;  /* 0x0000000405007c0c */ /* 0x000fe2000c741270 */
[----:B------:R-:W-:Y:S01]  /*cf70*/  ULDC UR4, c[0x0][0x248] ;  /* 0x0000920000047ab9 */ /* 0x000fe20000000800 */
[----:B------:R-:W-:Y:S01]  /*cf80*/  VIADD R5, R4, 0x6 ;  /* 0x0000000604057836 */ /* 0x000fe20000000000 */
[----:B------:R2:W-:Y:S01]  /*cf90*/  @P1 STG.E.U8 desc[UR12][R6.64], R73 ;  /* 0x0000004906001986 */ /* 0x0005e2000c10110c */
[----:B------:R-:W-:-:S04]  /*cfa0*/  IADD3 R70, P1, R69, R2, RZ ;  /* 0x0000000245467210 */ /* 0x000fc80007f3e0ff */
[C---:B------:R-:W-:Y:S01]  /*cfb0*/  LEA.HI.X.SX32 R71, R69.reuse, R3, 0x1, P1 ;  /* 0x0000000345477211 */ /* 0x040fe200008f0eff */
[----:B------:R-:W-:Y:S01]  /*cfc0*/  VIADD R69, R69, UR4 ;  /* 0x0000000445457c36 */ /* 0x000fe20008000000 */
[----:B------:R-:W-:-:S03]  /*cfd0*/  ULDC UR4, c[0x0][0x248] ;  /* 0x0000920000047ab9 */ /* 0x000fc60000000800 */
[----:B------:R3:W-:Y:S01]  /*cfe0*/  @P6 STG.E.U8 desc[UR12][R70.64], R75 ;  /* 0x0000004b46006986 */ /* 0x0007e2000c10110c */
[C---:B------:R-:W-:Y:S01]  /*cff0*/  VIADD R72, R69.reuse, UR4 ;  /* 0x0000000445487c36 */ /* 0x040fe20008000000 */
[-C--:B--2---:R-:W-:Y:S01]  /*d000*/  IADD3 R6, P6, R69, R2.reuse, RZ ;  /* 0x0000000245067210 */ /* 0x084fe20007fde0ff */
[----:B------:R-:W-:Y:S01]  /*d010*/  ULDC UR4, c[0x0][0x248] ;  /* 0x0000920000047ab9 */ /* 0x000fe20000000800 */
[----:B------:R-:W-:Y:S01]  /*d020*/  ISETP.LT.AND P1, PT, R5, UR5, !P0 ;  /* 0x0000000505007c0c */ /* 0x000fe2000c721270 */
[----:B------:R-:W-:Y:S01]  /*d030*/  VIADD R73, R72, UR4 ;  /* 0x0000000448497c36 */ /* 0x000fe20008000000 */
[-C--:B------:R-:W-:Y:S01]  /*d040*/  LEA.HI.X.SX32 R7, R69, R3.reuse, 0x1, P6 ;  /* 0x0000000345077211 */ /* 0x080fe200030f0eff */
[----:B------:R-:W-:Y:S01]  /*d050*/  VIADD R5, R4, 0x7 ;  /* 0x0000000704057836 */ /* 0x000fe20000000000 */
[C---:B------:R-:W-:Y:S01]  /*d060*/  IADD3 R68, P6, R72.reuse, R2, RZ ;  /* 0x0000000248447210 */ /* 0x040fe20007fde0ff */
[----:B------:R-:W-:Y:S01]  /*d070*/  ULDC UR5, c[0x0][0x22c] ;  /* 0x00008b0000057ab9 */ /* 0x000fe20000000800 */
[----:B------:R-:W-:Y:S01]  /*d080*/  PRMT R79, R29, 0x7770, RZ ;  /* 0x000077701d4f7816 */ /* 0x000fe200000000ff */
[----:B------:R-:W-:Y:S01]  /*d090*/  ULDC UR4, c[0x0][0x248] ;  /* 0x0000920000047ab9 */ /* 0x000fe20000000800 */
[----:B------:R-:W-:-:S02]  /*d0a0*/  LEA.HI.X.SX32 R69, R72, R3, 0x1, P6 ;  /* 0x0000000348457211 */ /* 0x000fc400030f0eff */
[-C--:B---3--:R-:W-:Y:S01]  /*d0b0*/  IADD3 R70, P6, R73, R2.reuse, RZ ;  /* 0x0000000249467210 */ /* 0x088fe20007fde0ff */
[----:B------:R2:W-:Y:S01]  /*d0c0*/  @P4 STG.E.U8 desc[UR12][R6.64], R79 ;  /* 0x0000004f06004986 */ /* 0x0005e2000c10110c */
[----:B------:R-:W-:Y:S01]  /*d0d0*/  ISETP.LT.AND P4, PT, R5, UR5, !P0 ;  /* 0x0000000505007c0c */ /* 0x000fe2000c781270 */
[----:B------:R-:W-:Y:S01]  /*d0e0*/  VIADD R5, R4, 0x8 ;  /* 0x0000000804057836 */ /* 0x000fe20000000000 */
[----:B------:R-:W-:Y:S01]  /*d0f0*/  PRMT R75, R29, 0x7771, RZ ;  /* 0x000077711d4b7816 */ /* 0x000fe200000000ff */
[----:B------:R-:W-:Y:S01]  /*d100*/  ULDC UR5, c[0x0][0x22c] ;  /* 0x00008b0000057ab9 */ /* 0x000fe20000000800 */
[CC--:B------:R-:W-:Y:S01]  /*d110*/  LEA.HI.X.SX32 R71, R73.reuse, R3.reuse, 0x1, P6 ;  /* 0x0000000349477211 */ /* 0x0c0fe200030f0eff */
[----:B------:R-:W-:Y:S01]  /*d120*/  VIADD R73, R73, UR4 ;  /* 0x0000000449497c36 */ /* 0x000fe20008000000 */
[----:B------:R-:W-:Y:S01]  /*d130*/  PRMT R77, R30, 0x7770, RZ ;  /* 0x000077701e4d7816 */ /* 0x000fe200000000ff */
[----:B------:R3:W-:Y:S01]  /*d140*/  @P5 STG.E.U8 desc[UR12][R68.64], R75 ;  /* 0x0000004b44005986 */ /* 0x0007e2000c10110c */
[----:B------:R-:W-:Y:S01]  /*d150*/  ISETP.LT.AND P6, PT, R5, UR5, !P0 ;  /* 0x0000000505007c0c */ /* 0x000fe2000c7c1270 */
[C---:B------:R-:W-:Y:S01]  /*d160*/  VIADD R5, R4.reuse, 0x9 ;  /* 0x0000000904057836 */ /* 0x040fe20000000000 */
[----:B------:R-:W-:Y:S01]  /*d170*/  ULDC UR4, c[0x0][0x248] ;  /* 0x0000920000047ab9 */ /* 0x000fe20000000800 */
[----:B------:R4:W-:Y:S01]  /*d180*/  @P3 STG.E.U8 desc[UR12][R70.64], R77 ;  /* 0x0000004d46003986 */ /* 0x0009e2000c10110c */
[CC--:B--2---:R-:W-:Y:S01]  /*d190*/  IADD3 R6, P3, R73.reuse, R2.reuse, RZ ;  /* 0x0000000249067210 */ /* 0x0c4fe20007f7e0ff */
[----:B------:R-:W-:Y:S01]  /*d1a0*/  ULDC UR5, c[0x0][0x22c] ;  /* 0x00008b0000057ab9 */ /* 0x000fe20000000800 */
[----:B------:R-:W-:Y:S01]  /*d1b0*/  VIADD R72, R73, UR4 ;  /* 0x0000000449487c36 */ /* 0x000fe20008000000 */
[----:B------:R-:W-:Y:S01]  /*d1c0*/  ISETP.LT.AND P5, PT, R5, UR5, !P0 ;  /* 0x0000000505007c0c */ /* 0x000fe2000c7a1270 */
[----:B------:R-:W-:Y:S01]  /*d1d0*/  VIADD R5, R4, 0xa ;  /* 0x0000000a04057836 */ /* 0x000fe20000000000 */
[----:B------:R-:W-:Y:S01]  /*d1e0*/  LEA.HI.X.SX32 R7, R73, R3, 0x1, P3 ;  /* 0x0000000349077211 */ /* 0x000fe200018f0eff */
[----:B------:R-:W-:Y:S01]  /*d1f0*/  ULDC UR4, c[0x0][0x22c] ;  /* 0x00008b0000047ab9 */ /* 0x000fe20000000800 */
[----:B---3--:R-:W-:Y:S01]  /*d200*/  PRMT R75, R30, 0x7771, RZ ;  /* 0x000077711e4b7816 */ /* 0x008fe200000000ff */
[----:B------:R-:W-:Y:S01]  /*d210*/  ULDC UR5, c[0x0][0x22c] ;  /* 0x00008b0000057ab9 */ /* 0x000fe20000000800 */
[----:B------:R-:W-:-:S03]  /*d220*/  IADD3 R68, P3, R72, R2, RZ ;  /* 0x0000000248447210 */ /* 0x000fc60007f7e0ff */
[----:B------:R2:W-:Y:S01]  /*d230*/  @P2 STG.E.U8 desc[UR12][R6.64], R75 ;  /* 0x0000004b06002986 */ /* 0x0005e2000c10110c */
[----:B------:R-:W-:Y:S01]  /*d240*/  ISETP.LT.AND P2, PT, R5, UR4, !P0 ;  /* 0x0000000405007c0c */ /* 0x000fe2000c741270 */
[----:B------:R-:W-:Y:S01]  /*d250*/  ULDC UR4, c[0x0][0x248] ;  /* 0x0000920000047ab9 */ /* 0x000fe20000000800 */
[C---:B------:R-:W-:Y:S01]  /*d260*/  LEA.HI.X.SX32 R69, R72.reuse, R3, 0x1, P3 ;  /* 0x0000000348457211 */ /* 0x040fe200018f0eff */
[----:B------:R-:W-:Y:S01]  /*d270*/  VIADD R72, R72, UR4 ;  /* 0x0000000448487c36 */ /* 0x000fe20008000000 */
[----:B------:R-:W-:Y:S01]  /*d280*/  PRMT R73, R31, 0x7770, RZ ;  /* 0x000077701f497816 */ /* 0x000fe200000000ff */
[----:B------:R-:W-:Y:S01]  /*d290*/  VIADD R5, R4, 0xb ;  /* 0x0000000b04057836 */ /* 0x000fe20000000000 */
[----:B------:R-:W-:-:S03]  /*d2a0*/  ULDC UR4, c[0x0][0x22c] ;  /* 0x00008b0000047ab9 */ /* 0x000fc60000000800 */
[----:B------:R3:W-:Y:S01]  /*d2b0*/  @P1 STG.E.U8 desc[UR12][R68.64], R73 ;  /* 0x0000004944001986 */ /* 0x0007e2000c10110c */
[C---:B----4-:R-:W-:Y:S02]  /*d2c0*/  IADD3 R70, P1, R72.reuse, R2, RZ ;  /* 0x0000000248467210 */ /* 0x050fe40007f3e0ff */
[----:B------:R-:W-:Y:S01]  /*d2d0*/  ISETP.LT.AND P3, PT, R5, UR4, !P0 ;  /* 0x0000000405007c0c */ /* 0x000fe2000c761270 */
[----:B------:R-:W-:Y:S01]  /*d2e0*/  ULDC UR4, c[0x0][0x248] ;  /* 0x0000920000047ab9 */ /* 0x000fe20000000800 */
[C---:B------:R-:W-:Y:S01]  /*d2f0*/  LEA.HI.X.SX32 R71, R72.reuse, R3, 0x1, P1 ;  /* 0x0000000348477211 */ /* 0x040fe200008f0eff */
[----:B------:R-:W-:Y:S01]  /*d300*/  VIADD R72, R72, UR4 ;  /* 0x0000000448487c36 */ /* 0x000fe20008000000 */
[----:B--2---:R-:W-:Y:S01]  /*d310*/  PRMT R75, R31, 0x7771, RZ ;  /* 0x000077711f4b7816 */ /* 0x004fe200000000ff */
[----:B------:R-:W-:Y:S01]  /*d320*/  ULDC UR4, c[0x0][0x248] ;  /* 0x0000920000047ab9 */ /* 0x000fe20000000800 */
[----:B------:R-:W-:-:S03]  /*d330*/  VIADD R5, R4, 0xc ;  /* 0x0000000c04057836 */ /* 0x000fc60000000000 */
[----:B------:R2:W-:Y:S01]  /*d340*/  @P4 STG.E.U8 desc[UR12][R70.64], R75 ;  /* 0x0000004b46004986 */ /* 0x0005e2000c10110c */
[CC--:B------:R-:W-:Y:S01]  /*d350*/  IADD3 R6, P4, R72.reuse, R2.reuse, RZ ;  /* 0x0000000248067210 */ /* 0x0c0fe20007f9e0ff */
[----:B---3--:R-:W-:Y:S01]  /*d360*/  VIADD R69, R72, UR4 ;  /* 0x0000000448457c36 */ /* 0x008fe20008000000 */
[----:B------:R-:W-:Y:S01]  /*d370*/  ULDC UR4, c[0x0][0x248] ;  /* 0x0000920000047ab9 */ /* 0x000fe20000000800 */
[----:B------:R-:W-:Y:S02]  /*d380*/  PRMT R77, R28, 0x7772, RZ ;  /* 0x000077721c4d7816 */ /* 0x000fe400000000ff */
[-C--:B------:R-:W-:Y:S02]  /*d390*/  LEA.HI.X.SX32 R7, R72, R3.reuse, 0x1, P4 ;  /* 0x0000000348077211 */ /* 0x080fe400020f0eff */
[----:B------:R-:W-:Y:S01]  /*d3a0*/  PRMT R73, R28, 0x7773, RZ ;  /* 0x000077731c497816 */ /* 0x000fe200000000ff */
[----:B------:R-:W-:Y:S01]  /*d3b0*/  VIADD R28, R69, UR4 ;  /* 0x00000004451c7c36 */ /* 0x000fe20008000000 */
[----:B------:R-:W-:Y:S01]  /*d3c0*/  ISETP.LT.AND P1, PT, R5, UR5, !P0 ;  /* 0x0000000505007c0c */ /* 0x000fe2000c721270 */
[----:B------:R-:W-:Y:S01]  /*d3d0*/  VIADD R5, R4, 0xd ;  /* 0x0000000d04057836 */ /* 0x000fe20000000000 */
[CC--:B------:R-:W-:Y:S01]  /*d3e0*/  IADD3 R68, P4, R69.reuse, R2.reuse, RZ ;  /* 0x0000000245447210 */ /* 0x0c0fe20007f9e0ff */
[----:B------:R3:W-:Y:S01]  /*d3f0*/  @P6 STG.E.U8 desc[UR12][R6.64], R77 ;  /* 0x0000004d06006986 */ /* 0x0007e2000c10110c */
[----:B------:R-:W-:Y:S01]  /*d400*/  ULDC UR5, c[0x0][0x22c] ;  /* 0x00008b0000057ab9 */ /* 0x000fe20000000800 */
[----:B--2---:R-:W-:Y:S01]  /*d410*/  IADD3 R70, P6, R28, R2, RZ ;  /* 0x000000021c467210 */ /* 0x004fe20007fde0ff */
[----:B------:R-:W-:Y:S01]  /*d420*/  ULDC UR4, c[0x0][0x248] ;  /* 0x0000920000047ab9 */ /* 0x000fe20000000800 */
[----:B------:R-:W-:-:S02]  /*d430*/  LEA.HI.X.SX32 R69, R69, R3, 0x1, P4 ;  /* 0x0000000345457211 */ /* 0x000fc400020f0eff */
[----:B------:R-:W-:Y:S01]  /*d440*/  ISETP.LT.AND P4, PT, R5, UR5, !P0 ;  /* 0x0000000505007c0c */ /* 0x000fe2000c781270 */
[----:B------:R-:W-:Y:S01]  /*d450*/  VIADD R5, R4, 0xe ;  /* 0x0000000e04057836 */ /* 0x000fe20000000000 */
[C---:B------:R-:W-:Y:S01]  /*d460*/  LEA.HI.X.SX32 R71, R28.reuse, R3, 0x1, P6 ;  /* 0x000000031c477211 */ /* 0x040fe200030f0eff */
[----:B------:R-:W-:Y:S01]  /*d470*/  VIADD R28, R28, UR4 ;  /* 0x000000041c1c7c36 */ /* 0x000fe20008000000 */
[----:B------:R-:W-:Y:S01]  /*d480*/  PRMT R75, R29, 0x7772, RZ ;  /* 0x000077721d4b7816 */ /* 0x000fe200000000ff */
[----:B------:R-:W-:Y:S01]  /*d490*/  ULDC UR5, c[0x0][0x22c] ;  /* 0x00008b0000057ab9 */ /* 0x000fe20000000800 */
[----:B------:R2:W-:Y:S01]  /*d4a0*/  @P5 STG.E.U8 desc[UR12][R68.64], R73 ;  /* 0x0000004944005986 */ /* 0x0005e2000c10110c */
[----:B------:R-:W-:Y:S01]  /*d4b0*/  ISETP.LT.AND P6, PT, R5, UR5, !P0 ;  /* 0x0000000505007c0c */ /* 0x000fe2000c7c1270 */
[----:B------:R-:W-:Y:S01]  /*d4c0*/  VIADD R5, R4, 0xf ;  /* 0x0000000f04057836 */ /* 0x000fe20000000000 */
[----:B------:R-:W-:Y:S01]  /*d4d0*/  ULDC UR4, c[0x0][0x248] ;  /* 0x0000920000047ab9 */ /* 0x000fe20000000800 */
[----:B------:R4:W-:Y:S01]  /*d4e0*/  @P2 STG.E.U8 desc[UR12][R70.64], R75 ;  /* 0x0000004b46002986 */ /* 0x0009e2000c10110c */
[----:B---3--:R-:W-:Y:S01]  /*d4f0*/  IADD3 R6, P2, R28, R2, RZ ;  /* 0x000000021c067210 */ /* 0x008fe20007f5e0ff */
[----:B------:R-:W-:-:S02]  /*d500*/  ULDC UR5, c[0x0][0x22c] ;  /* 0x00008b0000057ab9 */ /* 0x000fc40000000800 */
[----:B------:R-:W-:Y:S01]  /*d510*/  ISETP.LT.AND P5, PT, R5, UR5, !P0 ;  /* 0x0000000505007c0c */ /* 0x000fe2000c7a1270 */
[----:B------:R-:W-:Y:S01]  /*d520*/  VIADD R5, R4, 0x10 ;  /* 0x0000001004057836 */ /* 0x000fe20000000000 */
[C---:B------:R-:W-:Y:S01]  /*d530*/  LEA.HI.X.SX32 R7, R28.reuse, R3, 0x1, P2 ;  /* 0x000000031c077211 */ /* 0x040fe200010f0eff */
[----:B------:R-:W-:Y:S01]  /*d540*/  ULDC UR5, c[0x0][0x22c] ;  /* 0x00008b0000057ab9 */ /* 0x000fe20000000800 */
[----:B--2---:R-:W-:Y:S01]  /*d550*/  VIADD R68, R28, UR4 ;  /* 0x000000041c447c36 */ /* 0x004fe20008000000 */
[----:B------:R-:W-:Y:S01]  /*d560*/  PRMT R73, R29, 0x7773, RZ ;  /* 0x000077731d497816 */ /* 0x000fe200000000ff */
[----:B------:R-:W-:-:S03]  /*d570*/  ULDC UR4, c[0x0][0x22c] ;  /* 0x00008b0000047ab9 */ /* 0x000fc60000000800 */
[C---:B------:R-:W-:Y:S01]  /*d580*/  IADD3 R28, P2, R68.reuse, R2, RZ ;  /* 0x00000002441c7210 */ /* 0x040fe20007f5e0ff */
[----:B------:R2:W-:Y:S01]  /*d590*/  @P3 STG.E.U8 desc[UR12][R6.64], R73 ;  /* 0x0000004906003986 */ /* 0x0005e2000c10110c */
[----:B------:R-:W-:Y:S01]  /*d5a0*/  ISETP.LT.AND P3, PT, R5, UR4, !P0 ;  /* 0x0000000405007c0c */ /* 0x000fe2000c761270 */
[----:B------:R-:W-:Y:S01]  /*d5b0*/  ULDC UR4, c[0x0][0x248] ;  /* 0x0000920000047ab9 */ /* 0x000fe20000000800 */
[C---:B------:R-:W-:Y:S01]  /*d5c0*/  LEA.HI.X.SX32 R29, R68.reuse, R3, 0x1, P2 ;  /* 0x00000003441d7211 */ /* 0x040fe200010f0eff */
[----:B----4-:R-:W-:Y:S01]  /*d5d0*/  VIADD R70, R68, UR4 ;  /* 0x0000000444467c36 */ /* 0x010fe20008000000 */
[----:B------:R-:W-:Y:S01]  /*d5e0*/  PRMT R71, R30, 0x7772, RZ ;  /* 0x000077721e477816 */ /* 0x000fe200000000ff */
[----:B------:R-:W-:Y:S01]  /*d5f0*/  VIADD R5, R4, 0x11 ;  /* 0x0000001104057836 */ /* 0x000fe20000000000 */
[----:B------:R-:W-:-:S03]  /*d600*/  ULDC UR4, c[0x0][0x22c] ;  /* 0x00008b0000047ab9 */ /* 0x000fc60000000800 */
[----:B------:R3:W-:Y:S01]  /*d610*/  @P1 STG.E.U8 desc[UR12][R28.64], R71 ;  /* 0x000000471c001986 */ /* 0x0007e2000c10110c */
[C---:B------:R-:W-:Y:S02]  /*d620*/  IADD3 R68, P1, R70.reuse, R2, RZ ;  /* 0x0000000246447210 */ /* 0x040fe40007f3e0ff */
[----:B------:R-:W-:Y:S01]  /*d630*/  ISETP.LT.AND P2, PT, R5, UR4, !P0 ;  /* 0x0000000405007c0c */ /* 0x000fe2000c741270 */
[----:B------:R-:W-:Y:S01]  /*d640*/  ULDC UR4, c[0x0][0x248] ;  /* 0x0000920000047ab9 */ /* 0x000fe20000000800 */
[C---:B------:R-:W-:Y:S01]  /*d650*/  LEA.HI.X.SX32 R69, R70.reuse, R3, 0x1, P1 ;  /* 0x0000000346457211 */ /* 0x040fe200008f0eff */
[----:B------:R-:W-:Y:S01]  /*d660*/  VIADD R70, R70, UR4 ;  /* 0x0000000446467c36 */ /* 0x000fe20008000000 */
[----:B------:R-:W-:Y:S01]  /*d670*/  PRMT R75, R30, 0x7773, RZ ;  /* 0x000077731e4b7816 */ /* 0x000fe200000000ff */
[----:B------:R-:W-:Y:S01]  /*d680*/  ULDC UR4, c[0x0][0x248] ;  /* 0x0000920000047ab9 */ /* 0x000fe20000000800 */
[----:B------:R-:W-:-:S03]  /*d690*/  VIADD R5, R4, 0x12 ;  /* 0x0000001204057836 */ /* 0x000fc60000000000 */
[----:B------:R4:W-:Y:S01]  /*d6a0*/  @P4 STG.E.U8 desc[UR12][R68.64], R75 ;  /* 0x0000004b44004986 */ /* 0x0009e2000c10110c */
[CC--:B--2---:R-:W-:Y:S01]  /*d6b0*/  IADD3 R6, P4, R70.reuse, R2.reuse, RZ ;  /* 0x0000000246067210 */ /* 0x0c4fe20007f9e0ff */
[C---:B---3--:R-:W-:Y:S01]  /*d6c0*/  VIADD R29, R70.reuse, UR4 ;  /* 0x00000004461d7c36 */ /* 0x048fe20008000000 */
[----:B------:R-:W-:Y:S01]  /*d6d0*/  ULDC UR4, c[0x0][0x248] ;  /* 0x0000920000047ab9 */ /* 0x000fe20000000800 */
[----:B------:R-:W-:Y:S02]  /*d6e0*/  PRMT R73, R31, 0x7772, RZ ;  /* 0x000077721f497816 */ /* 0x000fe400000000ff */
[-C--:B------:R-:W-:Y:S02]  /*d6f0*/  LEA.HI.X.SX32 R7, R70, R3.reuse, 0x1, P4 ;  /* 0x0000000346077211 */ /* 0x080fe400020f0eff */
[----:B------:R-:W-:Y:S01]  /*d700*/  ISETP.LT.AND P1, PT, R5, UR5, !P0 ;  /* 0x0000000505007c0c */ /* 0x000fe2000c721270 */
[----:B------:R-:W-:Y:S01]  /*d710*/  VIADD R5, R4, 0x13 ;  /* 0x0000001304057836 */ /* 0x000fe20000000000 */
[CC--:B------:R-:W-:Y:S01]  /*d720*/  IADD3 R28, P4, R29.reuse, R2.reuse, RZ ;  /* 0x000000021d1c7210 */ /* 0x0c0fe20007f9e0ff */
[C---:B----4-:R-:W-:Y:S01]  /*d730*/  VIADD R68, R29.reuse, UR4 ;  /* 0x000000041d447c36 */ /* 0x050fe20008000000 */
[----:B------:R2:W-:Y:S01]  /*d740*/  @P6 STG.E.U8 desc[UR12][R6.64], R73 ;  /* 0x0000004906006986 */ /* 0x0005e2000c10110c */
[----:B------:R-:W-:Y:S01]  /*d750*/  ULDC UR5, c[0x0][0x22c] ;  /* 0x00008b0000057ab9 */ /* 0x000fe20000000800 */
[----:B------:R-:W-:Y:S01]  /*d760*/  LEA.HI.X.SX32 R29, R29, R3, 0x1, P4 ;  /* 0x000000031d1d7211 */ /* 0x000fe200020f0eff */
[----:B------:R-:W-:Y:S01]  /*d770*/  ULDC UR4, c[0x0][0x248] ;  /* 0x0000920000047ab9 */ /* 0x000fe20000000800 */
[----:B------:R-:W-:-:S02]  /*d780*/  IADD3 R30, P6, R68, R2, RZ ;  /* 0x00000002441e7210 */ /* 0x000fc40007fde0ff */
        /* <DEDUP_REMOVED lines=9> */
[----:B------:R-:W-:Y:S01]  /*d820*/  VIADD R5, R4, 0x15 ;  /* 0x0000001504057836 */ /* 0x000fe20000000000 */
        /* <DEDUP_REMOVED lines=21> */
[----:B----4-:R-:W-:Y:S02]  /*d980*/  IADD3 R30, P1, R69, R2, RZ ;  /* 0x00000002451e7210 */ /* 0x010fe40007f3e0ff */
        /* <DEDUP_REMOVED lines=9> */
[C---:B---3--:R-:W-:Y:S01]  /*da20*/  VIADD R29, R69.reuse, UR4 ;  /* 0x00000004451d7c36 */ /* 0x048fe20008000000 */
[----:B------:R-:W-:Y:S01]  /*da30*/  ULDC UR4, c[0x0][0x248] ;  /* 0x0000920000047ab9 */ /* 0x000fe20000000800 */
[----:B------:R-:W-:Y:S02]  /*da40*/  PRMT R73, R10, 0x7770, RZ ;  /* 0x000077700a497816 */ /* 0x000fe400000000ff */
[-C--:B------:R-:W-:Y:S01]  /*da50*/  LEA.HI.X.SX32 R7, R69, R3.reuse, 0x1, P4 ;  /* 0x0000000345077211 */ /* 0x080fe200020f0eff */
        /* <DEDUP_REMOVED lines=11> */
[----:B------:R-:W-:Y:S01]  /*db10*/  PRMT R69, R10, 0x7771, RZ ;  /* 0x000077710a457816 */ /* 0x000fe200000000ff */
[----:B------:R-:W-:Y:S01]  /*db20*/  ULDC UR5, c[0x0][0x22c] ;  /* 0x00008b0000057ab9 */ /* 0x000fe20000000800 */
[C---:B------:R-:W-:Y:S01]  /*db30*/  LEA.HI.X.SX32 R31, R68.reuse, R3, 0x1, P6 ;  /* 0x00000003441f7211 */ /* 0x040fe200030f0eff */
[----:B------:R-:W-:Y:S01]  /*db40*/  VIADD R68, R68, UR4 ;  /* 0x0000000444447c36 */ /* 0x000fe20008000000 */
[----:B------:R-:W-:Y:S01]  /*db50*/  PRMT R71, R11, 0x7770, RZ ;  /* 0x000077700b477816 */ /* 0x000fe200000000ff */
[----:B------:R2:W-:Y:S01]  /*db60*/  @P5 STG.E.U8 desc[UR12][R28.64], R69 ;  /* 0x000000451c005986 */ /* 0x0005e2000c10110c */
[----:B------:R-:W-:Y:S01]  /*db70*/  ISETP.LT.AND P6, PT, R5, UR5, !P0 ;  /* 0x0000000505007c0c */ /* 0x000fe2000c7c1270 */
[----:B------:R-:W-:Y:S01]  /*db80*/  VIADD R5, R4, 0x1b ;  /* 0x0000001b04057836 */ /* 0x000fe20000000000 */
[----:B------:R-:W-:Y:S01]  /*db90*/  ULDC UR4, c[0x0][0x248] ;  /* 0x0000920000047ab9 */ /* 0x000fe20000000800 */
[----:B------:R4:W-:Y:S01]  /*dba0*/  @P2 STG.E.U8 desc[UR12][R30.64], R71 ;  /* 0x000000471e002986 */ /* 0x0009e2000c10110c */
[----:B---3--:R-:W-:Y:S01]  /*dbb0*/  IADD3 R6, P2, R68, R2, RZ ;  /* 0x0000000244067210 */ /* 0x008fe20007f5e0ff */
[----:B------:R-:W-:Y:S01]  /*dbc0*/  ULDC UR5, c[0x0][0x22c] ;  /* 0x00008b0000057ab9 */ /* 0x000fe20000000800 */
[----:B------:R-:W-:-:S02]  /*dbd0*/  PRMT R73, R11, 0x7771, RZ ;  /* 0x000077710b497816 */ /* 0x000fc400000000ff */
[----:B------:R-:W-:Y:S01]  /*dbe0*/  ISETP.LT.AND P5, PT, R5, UR5, !P0 ;  /* 0x0000000505007c0c */ /* 0x000fe2000c7a1270 */
[----:B------:R-:W-:Y:S01]  /*dbf0*/  VIADD R5, R4, 0x1c ;  /* 0x0000001c04057836 */ /* 0x000fe20000000000 */
[CC--:B------:R-:W-:Y:S01]  /*dc00*/  LEA.HI.X.SX32 R7, R68.reuse, R3.reuse, 0x1, P2 ;  /* 0x0000000344077211 */ /* 0x0c0fe200010f0eff */
[----:B--2---:R-:W-:Y:S01]  /*dc10*/  VIADD R69, R68, UR4 ;  /* 0x0000000444457c36 */ /* 0x004fe20008000000 */
[----:B------:R-:W-:Y:S01]  /*dc20*/  ULDC UR4, c[0x0][0x22c] ;  /* 0x00008b0000047ab9 */ /* 0x000fe20000000800 */
[C---:B------:R-:W-:Y:S01]  /*dc30*/  PRMT R75, R8.reuse, 0x7773, RZ ;  /* 0x00007773084b7816 */ /* 0x040fe200000000ff */
[----:B------:R-:W-:Y:S01]  /*dc40*/  ULDC UR5, c[0x0][0x22c] ;  /* 0x00008b0000057ab9 */ /* 0x000fe20000000800 */
[----:B------:R2:W-:Y:S01]  /*dc50*/  @P3 STG.E.U8 desc[UR12][R6.64], R73 ;  /* 0x0000004906003986 */ /* 0x0005e2000c10110c */
[----:B------:R-:W-:Y:S02]  /*dc60*/  IADD3 R28, P2, R69, R2, RZ ;  /* 0x00000002451c7210 */ /* 0x000fe40007f5e0ff */
[----:B------:R-:W-:Y:S01]  /*dc70*/  ISETP.LT.AND P3, PT, R5, UR4, !P0 ;  /* 0x0000000405007c0c */ /* 0x000fe2000c761270 */
[----:B------:R-:W-:Y:S01]  /*dc80*/  ULDC UR4, c[0x0][0x248] ;  /* 0x0000920000047ab9 */ /* 0x000fe20000000800 */
[C---:B------:R-:W-:Y:S01]  /*dc90*/  LEA.HI.X.SX32 R29, R69.reuse, R3, 0x1, P2 ;  /* 0x00000003451d7211 */ /* 0x040fe200010f0eff */
[----:B------:R-:W-:Y:S01]  /*dca0*/  VIADD R69, R69, UR4 ;  /* 0x0000000445457c36 */ /* 0x000fe20008000000 */
[----:B----4-:R-:W-:Y:S01]  /*dcb0*/  PRMT R71, R8, 0x7772, RZ ;  /* 0x0000777208477816 */ /* 0x010fe200000000ff */
[----:B------:R-:W-:Y:S01]  /*dcc0*/  VIADD R5, R4, 0x1d ;  /* 0x0000001d04057836 */ /* 0x000fe20000000000 */
[----:B------:R-:W-:-:S03]  /*dcd0*/  ULDC UR4, c[0x0][0x22c] ;  /* 0x00008b0000047ab9 */ /* 0x000fc60000000800 */
[----:B------:R3:W-:Y:S01]  /*dce0*/  @P1 STG.E.U8 desc[UR12][R28.64], R71 ;  /* 0x000000471c001986 */ /* 0x0007e2000c10110c */
[-C--:B------:R-:W-:Y:S02]  /*dcf0*/  IADD3 R30, P1, R69, R2.reuse, RZ ;  /* 0x00000002451e7210 */ /* 0x080fe40007f3e0ff */
[----:B------:R-:W-:Y:S01]  /*dd00*/  ISETP.LT.AND P2, PT, R5, UR4, !P0 ;  /* 0x0000000405007c0c */ /* 0x000fe2000c741270 */
[----:B------:R-:W-:Y:S01]  /*dd10*/  ULDC UR4, c[0x0][0x248] ;  /* 0x0000920000047ab9 */ /* 0x000fe20000000800 */
[C---:B------:R-:W-:Y:S01]  /*dd20*/  LEA.HI.X.SX32 R31, R69.reuse, R3, 0x1, P1 ;  /* 0x00000003451f7211 */ /* 0x040fe200008f0eff */
[----:B------:R-:W-:Y:S01]  /*dd30*/  VIADD R69, R69, UR4 ;  /* 0x0000000445457c36 */ /* 0x000fe20008000000 */
[----:B------:R-:W-:Y:S01]  /*dd40*/  ULDC UR4, c[0x0][0x248] ;  /* 0x0000920000047ab9 */ /* 0x000fe20000000800 */
[----:B------:R-:W-:Y:S02]  /*dd50*/  VIADD R5, R4, 0x1e ;  /* 0x0000001e04057836 */ /* 0x000fe40000000000 */
[----:B------:R4:W-:Y:S01]  /*dd60*/  @P4 STG.E.U8 desc[UR12][R30.64], R75 ;  /* 0x0000004b1e004986 */ /* 0x0009e2000c10110c */
[C---:B--2---:R-:W-:Y:S01]  /*dd70*/  IADD3 R6, P4, R69.reuse, R2, RZ ;  /* 0x0000000245067210 */ /* 0x044fe20007f9e0ff */
[----:B---3--:R-:W-:Y:S01]  /*dd80*/  VIADD R28, R69, UR4 ;  /* 0x00000004451c7c36 */ /* 0x008fe20008000000 */
[----:B------:R-:W-:Y:S01]  /*dd90*/  ULDC UR4, c[0x0][0x248] ;  /* 0x0000920000047ab9 */ /* 0x000fe20000000800 */
[----:B------:R-:W-:-:S02]  /*dda0*/  PRMT R73, R9, 0x7772, RZ ;  /* 0x0000777209497816 */ /* 0x000fc400000000ff */
[-C--:B------:R-:W-:Y:S02]  /*ddb0*/  LEA.HI.X.SX32 R7, R69, R3.reuse, 0x1, P4 ;  /* 0x0000000345077211 */ /* 0x080fe400020f0eff */
[CC--:B------:R-:W-:Y:S02]  /*ddc0*/  IADD3 R8, P4, R28.reuse, R2.reuse, RZ ;  /* 0x000000021c087210 */ /* 0x0c0fe40007f9e0ff */
[----:B------:R-:W-:Y:S01]  /*ddd0*/  ISETP.LT.AND P1, PT, R5, UR5, !P0 ;  /* 0x0000000505007c0c */ /* 0x000fe2000c721270 */
[----:B----4-:R-:W-:Y:S01]  /*dde0*/  VIADD R30, R28, UR4 ;  /* 0x000000041c1e7c36 */ /* 0x010fe20008000000 */
[----:B------:R-:W-:Y:S01]  /*ddf0*/  PRMT R71, R9, 0x7773, RZ ;  /* 0x0000777309477816 */ /* 0x000fe200000000ff */
[----:B------:R-:W-:Y:S01]  /*de00*/  VIADD R5, R4, 0x1f ;  /* 0x0000001f04057836 */ /* 0x000fe20000000000 */
[-C--:B------:R-:W-:Y:S01]  /*de10*/  LEA.HI.X.SX32 R9, R28, R3.reuse, 0x1, P4 ;  /* 0x000000031c097211 */ /* 0x080fe200020f0eff */
[----:B------:R2:W-:Y:S01]  /*de20*/  @P6 STG.E.U8 desc[UR12][R6.64], R73 ;  /* 0x0000004906006986 */ /* 0x0005e2000c10110c */
[----:B------:R-:W-:Y:S01]  /*de30*/  ULDC UR5, c[0x0][0x22c] ;  /* 0x00008b0000057ab9 */ /* 0x000fe20000000800 */
[-C--:B------:R-:W-:Y:S01]  /*de40*/  IADD3 R28, P6, R30, R2.reuse, RZ ;  /* 0x000000021e1c7210 */ /* 0x080fe20007fde0ff */
[----:B------:R-:W-:Y:S01]  /*de50*/  ULDC UR4, c[0x0][0x248] ;  /* 0x0000920000047ab9 */ /* 0x000fe20000000800 */
[----:B------:R-:W-:Y:S01]  /*de60*/  ISETP.LT.AND P4, PT, R5, UR5, !P0 ;  /* 0x0000000505007c0c */ /* 0x000fe2000c781270 */
[----:B------:R-:W-:Y:S01]  /*de70*/  VIADD R5, R4, 0x20 ;  /* 0x0000002004057836 */ /* 0x000fe20000000000 */
[CC--:B------:R-:W-:Y:S01]  /*de80*/  LEA.HI.X.SX32 R29, R30.reuse, R3.reuse, 0x1, P6 ;  /* 0x000000031e1d7211 */ /* 0x0c0fe200030f0eff */
        /* <DEDUP_REMOVED lines=27> */
[----:B------:R-:W-:Y:S02]  /*e040*/  IADD3 R10, P1, R31, R2, RZ ;  /* 0x000000021f0a7210 */ /* 0x000fe40007f3e0ff */
[----:B------:R-:W-:Y:S01]  /*e050*/  ISETP.LT.AND P3, PT, R5, UR4, !P0 ;  /* 0x0000000405007c0c */ /* 0x000fe2000c761270 */
[----:B------:R-:W-:Y:S01]  /*e060*/  ULDC UR4, c[0x0][0x248] ;  /* 0x0000920000047ab9 */ /* 0x000fe20000000800 */
[----:B------:R-:W-:Y:S02]  /*e070*/  PRMT R29, R11, 0x7773, RZ ;  /* 0x000077730b1d7816 */ /* 0x000fe400000000ff */
[C---:B------:R-:W-:Y:S01]  /*e080*/  LEA.HI.X.SX32 R11, R31.reuse, R3, 0x1, P1 ;  /* 0x000000031f0b7211 */ /* 0x040fe200008f0eff */
[----:B------:R-:W-:Y:S01]  /*e090*/  VIADD R31, R31, UR4 ;  /* 0x000000041f1f7c36 */ /* 0x000fe20008000000 */
[----:B------:R-:W-:Y:S01]  /*e0a0*/  ULDC UR4, c[0x0][0x248] ;  /* 0x0000920000047ab9 */ /* 0x000fe20000000800 */
[----:B------:R-:W-:-:S02]  /*e0b0*/  VIADD R5, R4, 0x24 ;  /* 0x0000002404057836 */ /* 0x000fc40000000000 */
[----:B------:R4:W-:Y:S01]  /*e0c0*/  @P4 STG.E.U8 desc[UR12][R10.64], R29 ;  /* 0x0000001d0a004986 */ /* 0x0009e2000c10110c */
[CC--:B--2---:R-:W-:Y:S01]  /*e0d0*/  IADD3 R6, P4, R31.reuse, R2.reuse, RZ ;  /* 0x000000021f067210 */ /* 0x0c4fe20007f9e0ff */
        /* <DEDUP_REMOVED lines=10> */
[----:B----4-:R-:W-:Y:S01]  /*e180*/  IADD3 R10, P6, R28, R2, RZ ;  /* 0x000000021c0a7210 */ /* 0x010fe20007fde0ff */
[----:B------:R-:W-:Y:S01]  /*e190*/  ULDC UR4, c[0x0][0x248] ;  /* 0x0000920000047ab9 */ /* 0x000fe20000000800 */
[----:B------:R-:W-:-:S02]  /*e1a0*/  LEA.HI.X.SX32 R9, R9, R3, 0x1, P4 ;  /* 0x0000000309097211 */ /* 0x000fc400020f0eff */
        /* <DEDUP_REMOVED lines=74> */
[----:B------:R-:W-:Y:S02]  /*e650*/  ULDC UR5, c[0x0][0x22c] ;  /* 0x00008b0000057ab9 */ /* 0x000fe40000000800 */
        /* <DEDUP_REMOVED lines=53> */
[----:B------:R-:W-:Y:S01]  /*e9b0*/  PRMT R31, R16, 0x7770, RZ ;  /* 0x00007770101f7816 */ /* 0x000fe200000000ff */
[----:B------:R-:W-:Y:S01]  /*e9c0*/  ULDC UR5, c[0x0][0x22c] ;  /* 0x00008b0000057ab9 */ /* 0x000fe20000000800 */
[----:B------:R2:W-:Y:S01]  /*e9d0*/  @P3 STG.E.U8 desc[UR12][R6.64], R15 ;  /* 0x0000000f06003986 */ /* 0x0005e2000c10110c */
[----:B------:R-:W-:Y:S02]  /*e9e0*/  IADD3 R8, P2, R13, R2, RZ ;  /* 0x000000020d087210 */ /* 0x000fe40007f5e0ff */
[----:B------:R-:W-:Y:S01]  /*e9f0*/  ISETP.LT.AND P3, PT, R5, UR4, !P0 ;  /* 0x0000000405007c0c */ /* 0x000fe2000c761270 */
[----:B------:R-:W-:Y:S01]  /*ea00*/  ULDC UR4, c[0x0][0x248] ;  /* 0x0000920000047ab9 */ /* 0x000fe20000000800 */
[C---:B------:R-:W-:Y:S01]  /*ea10*/  LEA.HI.X.SX32 R9, R13.reuse, R3, 0x1, P2 ;  /* 0x000000030d097211 */ /* 0x040fe200010f0eff */
[----:B------:R-:W-:Y:S01]  /*ea20*/  VIADD R13, R13, UR4 ;  /* 0x000000040d0d7c36 */ /* 0x000fe20008000000 */
[----:B------:R-:W-:Y:S01]  /*ea30*/  ULDC UR4, c[0x0][0x22c] ;  /* 0x00008b0000047ab9 */ /* 0x000fe20000000800 */
[----:B------:R-:W-:-:S02]  /*ea40*/  VIADD R5, R4, 0x35 ;  /* 0x0000003504057836 */ /* 0x000fc40000000000 */
[----:B------:R3:W-:Y:S01]  /*ea50*/  @P1 STG.E.U8 desc[UR12][R8.64], R31 ;  /* 0x0000001f08001986 */ /* 0x0007e2000c10110c */
[----:B----4-:R-:W-:Y:S02]  /*ea60*/  IADD3 R10, P1, R13, R2, RZ ;  /* 0x000000020d0a7210 */ /* 0x010fe40007f3e0ff */
        /* <DEDUP_REMOVED lines=34> */
[----:B--2---:R-:W-:Y:S01]  /*ec90*/  IADD3 R6, P3, R12, R2, RZ ;  /* 0x000000020c067210 */ /* 0x004fe20007f7e0ff */
[----:B------:R-:W-:Y:S01]  /*eca0*/  ULDC UR5, c[0x0][0x22c] ;  /* 0x00008b0000057ab9 */ /* 0x000fe20000000800 */
[----:B------:R-:W-:-:S02]  /*ecb0*/  PRMT R15, R18, 0x7771, RZ ;  /* 0x00007771120f7816 */ /* 0x000fc400000000ff */
[----:B------:R-:W-:Y:S01]  /*ecc0*/  ISETP.LT.AND P5, PT, R5, UR5, !P0 ;  /* 0x0000000505007c0c */ /* 0x000fe2000c7a1270 */
[----:B------:R-:W-:Y:S01]  /*ecd0*/  VIADD R5, R4, 0x3a ;  /* 0x0000003a04057836 */ /* 0x000fe20000000000 */
[CC--:B------:R-:W-:Y:S01]  /*ece0*/  LEA.HI.X.SX32 R7, R12.reuse, R3.reuse, 0x1, P3 ;  /* 0x000000030c077211 */ /* 0x0c0fe200018f0eff */
[----:B---3--:R-:W-:Y:S01]  /*ecf0*/  VIADD R13, R12, UR4 ;  /* 0x000000040c0d7c36 */ /* 0x008fe20008000000 */
        /* <DEDUP_REMOVED lines=77> */
[C---:B------:R-:W-:Y:S01]  /*f1d0*/  PRMT R15, R19.reuse, 0x7773, RZ ;  /* 0x00007773130f7816 */ /* 0x040fe200000000ff */
[----:B------:R-:W-:Y:S01]  /*f1e0*/  ULDC UR4, c[0x0][0x248] ;  /* 0x0000920000047ab9 */ /* 0x000fe20000000800 */
[----:B------:R-:W-:Y:S01]  /*f1f0*/  PRMT R19, R19, 0x7772, RZ ;  /* 0x0000777213137816 */ /* 0x000fe200000000ff */
[----:B------:R-:W-:Y:S01]  /*f200*/  VIADD R12, R9, UR4 ;  /* 0x00000004090c7c36 */ /* 0x000fe20008000000 */
[----:B------:R-:W-:Y:S01]  /*f210*/  LEA.HI.X.SX32 R7, R13, R3, 0x1, P4 ;  /* 0x000000030d077211 */ /* 0x000fe200020f0eff */
[----:B------:R-:W-:Y:S01]  /*f220*/  ULDC UR4, c[0x0][0x248] ;  /* 0x0000920000047ab9 */ /* 0x000fe20000000800 */
[----:B------:R-:W-:Y:S01]  /*f230*/  ISETP.LT.AND P1, PT, R5, UR5, !P0 ;  /* 0x0000000505007c0c */ /* 0x000fe2000c721270 */
[----:B------:R-:W-:Y:S01]  /*f240*/  VIADD R5, R4, 0x43 ;  /* 0x0000004304057836 */ /* 0x000fe20000000000 */
[-C--:B------:R-:W-:Y:S01]  /*f250*/  IADD3 R8, P4, R9, R2.reuse, RZ ;  /* 0x0000000209087210 */ /* 0x080fe20007f9e0ff */
[----:B------:R3:W-:Y:S01]  /*f260*/  @P6 STG.E.U8 desc[UR12][R6.64], R19 ;  /* 0x0000001306006986 */ /* 0x0007e2000c10110c */
[----:B------:R-:W-:Y:S01]  /*f270*/  ULDC UR5, c[0x0][0x22c] ;  /* 0x00008b0000057ab9 */ /* 0x000fe20000000800 */
[----:B--2---:R-:W-:-:S02]  /*f280*/  IADD3 R10, P6, R12, R2, RZ ;  /* 0x000000020c0a7210 */ /* 0x004fc40007fde0ff */
[-C--:B------:R-:W-:Y:S02]  /*f290*/  LEA.HI.X.SX32 R9, R9, R3.reuse, 0x1, P4 ;  /* 0x0000000309097211 */ /* 0x080fe400020f0eff */
        /* <DEDUP_REMOVED lines=11> */
[CC--:B---3--:R-:W-:Y:S01]  /*f350*/  IADD3 R6, P3, R12.reuse, R2.reuse, RZ ;  /* 0x000000020c067210 */ /* 0x0c8fe20007f7e0ff */
[----:B------:R-:W-:Y:S01]  /*f360*/  ULDC UR5, c[0x0][0x22c] ;  /* 0x00008b0000057ab9 */ /* 0x000fe20000000800 */
[----:B------:R-:W-:Y:S01]  /*f370*/  VIADD R13, R12, UR4 ;  /* 0x000000040c0d7c36 */ /* 0x000fe20008000000 */
[----:B------:R-:W-:Y:S01]  /*f380*/  ISETP.LT.AND P5, PT, R5, UR5, !P0 ;  /* 0x0000000505007c0c */ /* 0x000fe2000c7a1270 */
[----:B------:R-:W-:Y:S01]  /*f390*/  VIADD R5, R4, 0x46 ;  /* 0x0000004604057836 */ /* 0x000fe20000000000 */
[----:B------:R-:W-:Y:S01]  /*f3a0*/  LEA.HI.X.SX32 R7, R12, R3, 0x1, P3 ;  /* 0x000000030c077211 */ /* 0x000fe200018f0eff */
[----:B------:R-:W-:Y:S01]  /*f3b0*/  ULDC UR4, c[0x0][0x22c] ;  /* 0x00008b0000047ab9 */ /* 0x000fe20000000800 */
[----:B------:R-:W-:Y:S01]  /*f3c0*/  PRMT R17, R20, 0x7771, RZ ;  /* 0x0000777114117816 */ /* 0x000fe200000000ff */
[----:B------:R-:W-:Y:S01]  /*f3d0*/  ULDC UR5, c[0x0][0x22c] ;  /* 0x00008b0000057ab9 */ /* 0x000fe20000000800 */
[----:B--2---:R-:W-:-:S03]  /*f3e0*/  IADD3 R8, P3, R13, R2, RZ ;  /* 0x000000020d087210 */ /* 0x004fc60007f7e0ff */
        /* <DEDUP_REMOVED lines=74> */
[----:B------:R-:W-:Y:S02]  /*f890*/  ULDC UR4, c[0x0][0x248] ;  /* 0x0000920000047ab9 */ /* 0x000fe40000000800 */
[----:B------:R-:W-:Y:S01]  /*f8a0*/  LEA.HI.X.SX32 R7, R13, R3, 0x1, P4 ;  /* 0x000000030d077211 */ /* 0x000fe200020f0eff */
[----:B------:R-:W-:Y:S01]  /*f8b0*/  VIADD R12, R9, UR4 ;  /* 0x00000004090c7c36 */ /* 0x000fe20008000000 */
[----:B------:R-:W-:Y:S01]  /*f8c0*/  PRMT R13, R21, 0x7772, RZ ;  /* 0x00007772150d7816 */ /* 0x000fe200000000ff */
        /* <DEDUP_REMOVED lines=214> */
[-C--:B------:R-:W-:Y:S01]  /*10630*/  LEA.HI.X.SX32 R7, R13, R3.reuse, 0x1, P4 ;  /* 0x000000030d077211 */ /* 0x080fe200020f0eff */
[----:B------:R-:W-:Y:S01]  /*10640*/  VIADD R12, R9, UR4 ;  /* 0x00000004090c7c36 */ /* 0x000fe20008000000 */
[----:B------:R-:W-:Y:S01]  /*10650*/  ISETP.LT.AND P1, PT, R5, UR5, !P0 ;  /* 0x0000000505007c0c */ /* 0x000fe2000c721270 */
[----:B------:R-:W-:Y:S01]  /*10660*/  VIADD R5, R4, 0x67 ;  /* 0x0000006704057836 */ /* 0x000fe20000000000 */
[CC--:B------:R-:W-:Y:S01]  /*10670*/  IADD3 R8, P4, R9.reuse, R2.reuse, RZ ;  /* 0x0000000209087210 */ /* 0x0c0fe20007f9e0ff */
[----:B------:R2:W-:Y:S01]  /*10680*/  @P6 STG.E.U8 desc[UR12][R6.64], R15 ;  /* 0x0000000f06006986 */ /* 0x0005e2000c10110c */
[----:B------:R-:W-:Y:S01]  /*10690*/  ULDC UR5, c[0x0][0x22c] ;  /* 0x00008b0000057ab9 */ /* 0x000fe20000000800 */
[-C--:B----4-:R-:W-:Y:S01]  /*106a0*/  IADD3 R10, P6, R12, R2.reuse, RZ ;  /* 0x000000020c0a7210 */ /* 0x090fe20007fde0ff */
[----:B------:R-:W-:Y:S01]  /*106b0*/  ULDC UR4, c[0x0][0x248] ;  /* 0x0000920000047ab9 */ /* 0x000fe20000000800 */
[-C--:B------:R-:W-:Y:S02]  /*106c0*/  LEA.HI.X.SX32 R9, R9, R3.reuse, 0x1, P4 ;  /* 0x0000000309097211 */ /* 0x080fe400020f0eff */
        /* <DEDUP_REMOVED lines=89> */
[CC--:B------:R-:W-:Y:S01]  /*10c60*/  LEA.HI.X.SX32 R11, R13.reuse, R3.reuse, 0x1, P1 ;  /* 0x000000030d0b7211 */ /* 0x0c0fe200008f0eff */
[----:B------:R-:W-:Y:S01]  /*10c70*/  VIADD R13, R13, UR4 ;  /* 0x000000040d0d7c36 */ /* 0x000fe20008000000 */
[----:B------:R-:W-:Y:S01]  /*10c80*/  ULDC UR4, c[0x0][0x248] ;  /* 0x0000920000047ab9 */ /* 0x000fe20000000800 */
[C---:B------:R-:W-:Y:S02]  /*10c90*/  VIADD R5, R4.reuse, 0x72 ;  /* 0x0000007204057836 */ /* 0x040fe40000000000 */
[----:B------:R4:W-:Y:S01]  /*10ca0*/  @P4 STG.E.U8 desc[UR12][R10.64], R17 ;  /* 0x000000110a004986 */ /* 0x0009e2000c10110c */
[CC--:B--2---:R-:W-:Y:S01]  /*10cb0*/  IADD3 R6, P4, R13.reuse, R2.reuse, RZ ;  /* 0x000000020d067210 */ /* 0x0c4fe20007f9e0ff */
        /* <DEDUP_REMOVED lines=12> */
[----:B----4-:R-:W-:-:S02]  /*10d80*/  IADD3 R10, P6, R12, R2, RZ ;  /* 0x000000020c0a7210 */ /* 0x010fc40007fde0ff */
        /* <DEDUP_REMOVED lines=21> */
[----:B---3--:R-:W-:-:S03]  /*10ee0*/  IADD3 R8, P3, R13, R2, RZ ;  /* 0x000000020d087210 */ /* 0x008fc60007f7e0ff */
        /* <DEDUP_REMOVED lines=268> */
[C---:B-1----:R-:W-:Y:S01]  /*11fb0*/  PRMT R17, R48.reuse, 0x7771, RZ ;  /* 0x0000777130117816 */ /* 0x042fe200000000ff */
        /* <DEDUP_REMOVED lines=19> */
[C---:B-1----:R-:W-:Y:S01]  /*120f0*/  IADD3 R6, P4, R13.reuse, R2, RZ ;  /* 0x000000020d067210 */ /* 0x042fe20007f9e0ff */
[----:B--2---:R-:W-:Y:S01]  /*12100*/  VIADD R9, R13, UR4 ;  /* 0x000000040d097c36 */ /* 0x004fe20008000000 */
        /* <DEDUP_REMOVED lines=9> */
[-C--:B---3--:R-:W-:Y:S01]  /*121a0*/  IADD3 R10, P6, R12, R2.reuse, RZ ;  /* 0x000000020c0a7210 */ /* 0x088fe20007fde0ff */
        /* <DEDUP_REMOVED lines=14> */
[----:B-1----:R-:W-:Y:S01]  /*12290*/  IADD3 R6, P3, R12, R2, RZ ;  /* 0x000000020c067210 */ /* 0x002fe20007f7e0ff */
        /* <DEDUP_REMOVED lines=14> */
[----:B---3--:R-:W-:Y:S01]  /*12380*/  PRMT R17, R51, 0x7770, RZ ;  /* 0x0000777033117816 */ /* 0x008fe200000000ff */
        /* <DEDUP_REMOVED lines=8> */
[----:B-1----:R-:W-:Y:S01]  /*12410*/  PRMT R15, R51, 0x7771, RZ ;  /* 0x00007771330f7816 */ /* 0x002fe200000000ff */
[----:B------:R-:W-:Y:S01]  /*12420*/  ULDC UR4, c[0x0][0x248] ;  /* 0x0000920000047ab9 */ /* 0x000fe20000000800 */
[----:B------:R-:W-:-:S03]  /*12430*/  VIADD R5, R4, 0x9c ;  /* 0x0000009c04057836 */ /* 0x000fc60000000000 */
[----:B------:R1:W-:Y:S01]  /*12440*/  @P4 STG.E.U8 desc[UR12][R10.64], R15 ;  /* 0x0000000f0a004986 */ /* 0x0003e2000c10110c */
[CC--:B------:R-:W-:Y:S01]  /*12450*/  IADD3 R6, P4, R13.reuse, R2.reuse, RZ ;  /* 0x000000020d067210 */ /* 0x0c0fe20007f9e0ff */
[C---:B--2---:R-:W-:Y:S01]  /*12460*/  VIADD R9, R13.reuse, UR4 ;  /* 0x000000040d097c36 */ /* 0x044fe20008000000 */
        /* <DEDUP_REMOVED lines=9> */
[----:B-1----:R-:W-:Y:S01]  /*12500*/  IADD3 R10, P6, R12, R2, RZ ;  /* 0x000000020c0a7210 */ /* 0x002fe20007fde0ff */
        /* <DEDUP_REMOVED lines=20> */
[----:B-1----:R-:W-:Y:S01]  /*12650*/  VIADD R13, R12, UR4 ;  /* 0x000000040c0d7c36 */ /* 0x002fe20008000000 */
        /* <DEDUP_REMOVED lines=21> */
[CC--:B-1----:R-:W-:Y:S01]  /*127b0*/  IADD3 R6, P4, R13.reuse, R2.reuse, RZ ;  /* 0x000000020d067210 */ /* 0x0c2fe20007f9e0ff */
[----:B--2---:R-:W-:Y:S01]  /*127c0*/  VIADD R9, R13, UR4 ;  /* 0x000000040d097c36 */ /* 0x004fe20008000000 */
        /* <DEDUP_REMOVED lines=11> */
[----:B---3--:R-:W-:-:S02]  /*12880*/  IADD3 R10, P6, R12, R2, RZ ;  /* 0x000000020c0a7210 */ /* 0x008fc40007fde0ff */
        /* <DEDUP_REMOVED lines=12> */
[CC--:B-1----:R-:W-:Y:S01]  /*12950*/  IADD3 R6, P3, R12.reuse, R2.reuse, RZ ;  /* 0x000000020c067210 */ /* 0x0c2fe20007f7e0ff */
        /* <DEDUP_REMOVED lines=18> */
[----:B---3--:R-:W-:Y:S02]  /*12a80*/  IADD3 R10, P1, R13, R2, RZ ;  /* 0x000000020d0a7210 */ /* 0x008fe40007f3e0ff */
        /* <DEDUP_REMOVED lines=74> */
[----:B-1----:R-:W-:-:S02]  /*12f30*/  IADD3 R10, P6, R12, R2, RZ ;  /* 0x000000020c0a7210 */ /* 0x002fc40007fde0ff */
        /* <DEDUP_REMOVED lines=22> */
[----:B-1----:R-:W-:-:S03]  /*130a0*/  IADD3 R8, P3, R13, R2, RZ ;  /* 0x000000020d087210 */ /* 0x002fc60007f7e0ff */
[----:B------:R1:W-:Y:S01]  /*130b0*/  @P2 STG.E.U8 desc[UR12][R6.64], R17 ;  /* 0x0000001106002986 */ /* 0x0003e2000c10110c */
        /* <DEDUP_REMOVED lines=17> */
[CC--:B-1----:R-:W-:Y:S01]  /*131d0*/  IADD3 R6, P4, R13.reuse, R2.reuse, RZ ;  /* 0x000000020d067210 */ /* 0x0c2fe20007f9e0ff */
        /* <DEDUP_REMOVED lines=10> */
[----:B---3--:R-:W-:Y:S01]  /*13280*/  IADD3 R10, P6, R12, R2, RZ ;  /* 0x000000020c0a7210 */ /* 0x008fe20007fde0ff */
        /* <DEDUP_REMOVED lines=43> */
[----:B--2---:R-:W-:Y:S01]  /*13540*/  VIADD R9, R13, UR4 ;  /* 0x000000040d097c36 */ /* 0x004fe20008000000 */
        /* <DEDUP_REMOVED lines=379> */
[----:B0-----:R-:W-:Y:S02]  /*14d00*/  PRMT R17, R64, 0x7770, RZ ;  /* 0x0000777040117816 */ /* 0x001fe400000000ff */
        /* <DEDUP_REMOVED lines=22> */
[----:B0-----:R-:W-:Y:S01]  /*14e70*/  IADD3 R6, P2, R12, R2, RZ ;  /* 0x000000020c067210 */ /* 0x001fe20007f5e0ff */
        /* <DEDUP_REMOVED lines=14> */
[----:B--2---:R-:W-:Y:S01]  /*14f60*/  PRMT R15, R66, 0x7770, RZ ;  /* 0x00007770420f7816 */ /* 0x004fe200000000ff */
        /* <DEDUP_REMOVED lines=8> */
[----:B0-----:R-:W-:Y:S01]  /*14ff0*/  PRMT R17, R66, 0x7771, RZ ;  /* 0x0000777142117816 */ /* 0x001fe200000000ff */
[----:B------:R-:W-:Y:S01]  /*15000*/  ULDC UR4, c[0x0][0x248] ;  /* 0x0000920000047ab9 */ /* 0x000fe20000000800 */
[----:B------:R-:W-:-:S03]  /*15010*/  VIADD R5, R4, 0xea ;  /* 0x000000ea04057836 */ /* 0x000fc60000000000 */
[----:B------:R0:W-:Y:S01]  /*15020*/  @P4 STG.E.U8 desc[UR12][R10.64], R17 ;  /* 0x000000110a004986 */ /* 0x0001e2000c10110c */
[CC--:B------:R-:W-:Y:S01]  /*15030*/  IADD3 R6, P4, R13.reuse, R2.reuse, RZ ;  /* 0x000000020d067210 */ /* 0x0c0fe20007f9e0ff */
[----:B-1----:R-:W-:Y:S01]  /*15040*/  VIADD R9, R13, UR4 ;  /* 0x000000040d097c36 */ /* 0x002fe20008000000 */
        /* <DEDUP_REMOVED lines=9> */
[----:B0-----:R-:W-:Y:S01]  /*150e0*/  IADD3 R10, P6, R12, R2, RZ ;  /* 0x000000020c0a7210 */ /* 0x001fe20007fde0ff */
        /* <DEDUP_REMOVED lines=12> */
[----:B-1----:R-:W-:Y:S01]  /*151b0*/  IADD3 R6, P5, R12, R2, RZ ;  /* 0x000000020c067210 */ /* 0x002fe20007fbe0ff */
[----:B------:R-:W-:Y:S01]  /*151c0*/  ULDC UR5, c[0x0][0x22c] ;  /* 0x00008b0000057ab9 */ /* 0x000fe20000000800 */
[----:B------:R1:W-:Y:S01]  /*151d0*/  @P3 STG.E.U8 desc[UR12][R10.64], R17 ;  /* 0x000000110a003986 */ /* 0x0003e2000c10110c */
[----:B------:R-:W-:Y:S01]  /*151e0*/  ULDC UR4, c[0x0][0x248] ;  /* 0x0000920000047ab9 */ /* 0x000fe20000000800 */
[----:B------:R-:W-:Y:S01]  /*151f0*/  ISETP.LT.AND P3, PT, R5, UR5, !P0 ;  /* 0x0000000505007c0c */ /* 0x000fe2000c761270 */
[----:B------:R-:W-:Y:S01]  /*15200*/  VIADD R5, R4, 0xee ;  /* 0x000000ee04057836 */ /* 0x000fe20000000000 */
[----:B------:R-:W-:Y:S01]  /*15210*/  LEA.HI.X.SX32 R7, R12, R3, 0x1, P5 ;  /* 0x000000030c077211 */ /* 0x000fe200028f0eff */
[----:B------:R-:W-:Y:S01]  /*15220*/  ULDC UR5, c[0x0][0x22c] ;  /* 0x00008b0000057ab9 */ /* 0x000fe20000000800 */
[----:B------:R-:W-:Y:S01]  /*15230*/  PRMT R15, R64, 0x7773, RZ ;  /* 0x00007773400f7816 */ /* 0x000fe200000000ff */
[----:B0-----:R-:W-:Y:S01]  /*15240*/  VIADD R13, R12, UR4 ;  /* 0x000000040c0d7c36 */ /* 0x001fe20008000000 */
[----:B------:R-:W-:-:S03]  /*15250*/  ULDC UR4, c[0x0][0x22c] ;  /* 0x00008b0000047ab9 */ /* 0x000fc60000000800 */
[----:B------:R0:W-:Y:S01]  /*15260*/  @P2 STG.E.U8 desc[UR12][R6.64], R15 ;  /* 0x0000000f06002986 */ /* 0x0001e2000c10110c */
[-C--:B------:R-:W-:Y:S02]  /*15270*/  IADD3 R8, P5, R13, R2.reuse, RZ ;  /* 0x000000020d087210 */ /* 0x080fe40007fbe0ff */
[----:B------:R-:W-:Y:S01]  /*15280*/  ISETP.LT.AND P2, PT, R5, UR4, !P0 ;  /* 0x0000000405007c0c */ /* 0x000fe2000c741270 */
[----:B------:R-:W-:Y:S01]  /*15290*/  ULDC UR4, c[0x0][0x248] ;  /* 0x0000920000047ab9 */ /* 0x000fe20000000800 */
[CC--:B------:R-:W-:Y:S01]  /*152a0*/  LEA.HI.X.SX32 R9, R13.reuse, R3.reuse, 0x1, P5 ;  /* 0x000000030d097211 */ /* 0x0c0fe200028f0eff */
[----:B-1----:R-:W-:Y:S01]  /*152b0*/  VIADD R10, R13, UR4 ;  /* 0x000000040d0a7c36 */ /* 0x002fe20008000000 */
[----:B------:R-:W-:Y:S01]  /*152c0*/  PRMT R11, R65, 0x7772, RZ ;  /* 0x00007772410b7816 */ /* 0x000fe200000000ff */
[----:B------:R-:W-:Y:S01]  /*152d0*/  VIADD R5, R4, 0xef ;  /* 0x000000ef04057836 */ /* 0x000fe20000000000 */
[----:B------:R-:W-:Y:S02]  /*152e0*/  ULDC UR4, c[0x0][0x22c] ;  /* 0x00008b0000047ab9 */ /* 0x000fe40000000800 */
[C---:B------:R-:W-:Y:S01]  /*152f0*/  IADD3 R12, P5, R10.reuse, R2, RZ ;  /* 0x000000020a0c7210 */ /* 0x040fe20007fbe0ff */
[----:B------:R-:W-:Y:S01]  /*15300*/  @P1 STG.E.U8 desc[UR12][R8.64], R11 ;  /* 0x0000000b08001986 */ /* 0x000fe2000c10110c */
[----:B------:R-:W-:Y:S01]  /*15310*/  ISETP.LT.AND P1, PT, R5, UR4, !P0 ;  /* 0x0000000405007c0c */ /* 0x000fe2000c721270 */
[----:B------:R-:W-:Y:S01]  /*15320*/  ULDC UR4, c[0x0][0x248] ;  /* 0x0000920000047ab9 */ /* 0x000fe20000000800 */
[C---:B------:R-:W-:Y:S01]  /*15330*/  LEA.HI.X.SX32 R13, R10.reuse, R3, 0x1, P5 ;  /* 0x000000030a0d7211 */ /* 0x040fe200028f0eff */
[----:B------:R-:W-:Y:S01]  /*15340*/  VIADD R10, R10, UR4 ;  /* 0x000000040a0a7c36 */ /* 0x000fe20008000000 */
[----:B------:R-:W-:Y:S01]  /*15350*/  PRMT R65, R65, 0x7773, RZ ;  /* 0x0000777341417816 */ /* 0x000fe200000000ff */
[----:B------:R-:W-:-:S04]  /*15360*/  ULDC UR4, c[0x0][0x248] ;  /* 0x0000920000047ab9 */ /* 0x000fc80000000800 */
[----:B------:R1:W-:Y:S01]  /*15370*/  @P4 STG.E.U8 desc[UR12][R12.64], R65 ;  /* 0x000000410c004986 */ /* 0x0003e2000c10110c */
[-C--:B0-----:R-:W-:Y:S01]  /*15380*/  IADD3 R6, P4, R10, R2.reuse, RZ ;  /* 0x000000020a067210 */ /* 0x081fe20007f9e0ff */
[----:B------:R-:W-:Y:S02]  /*15390*/  VIADD R5, R4, 0xf0 ;  /* 0x000000f004057836 */ /* 0x000fe40000000000 */
[C---:B------:R-:W-:Y:S01]  /*153a0*/  VIADD R16, R10.reuse, UR4 ;  /* 0x000000040a107c36 */ /* 0x040fe20008000000 */
[----:B------:R-:W-:Y:S01]  /*153b0*/  LEA.HI.X.SX32 R7, R10, R3, 0x1, P4 ;  /* 0x000000030a077211 */ /* 0x000fe200020f0eff */
[----:B------:R-:W-:Y:S01]  /*153c0*/  ULDC UR4, c[0x0][0x22c] ;  /* 0x00008b0000047ab9 */ /* 0x000fe20000000800 */
[----:B------:R0:W2:Y:S01]  /*153d0*/  LDS.128 R8, [R0] ;  /* 0x0000000000087984 */ /* 0x0000a20000000c00 */
[----:B------:R-:W-:Y:S01]  /*153e0*/  ISETP.LT.AND P5, PT, R5, UR5, !P0 ;  /* 0x0000000505007c0c */ /* 0x000fe2000c7a1270 */
[----:B------:R-:W-:Y:S01]  /*153f0*/  VIADD R5, R4, 0xf1 ;  /* 0x000000f104057836 */ /* 0x000fe20000000000 */
[----:B------:R-:W-:Y:S01]  /*15400*/  IADD3 R14, P4, R16, R2, RZ ;  /* 0x00000002100e7210 */ /* 0x000fe20007f9e0ff */
[----:B------:R-:W-:-:S03]  /*15410*/  ULDC UR5, c[0x0][0x22c] ;  /* 0x00008b0000057ab9 */ /* 0x000fc60000000800 */
[----:B------:R-:W-:Y:S02]  /*15420*/  LEA.HI.X.SX32 R15, R16, R3, 0x1, P4 ;  /* 0x00000003100f7211 */ /* 0x000fe400020f0eff */
[----:B------:R-:W-:Y:S01]  /*15430*/  ISETP.LT.AND P4, PT, R5, UR4, !P0 ;  /* 0x0000000405007c0c */ /* 0x000fe2000c781270 */
[----:B------:R-:W-:Y:S01]  /*15440*/  ULDC UR4, c[0x0][0x248] ;  /* 0x0000920000047ab9 */ /* 0x000fe20000000800 */
[----:B------:R-:W-:Y:S01]  /*15450*/  PRMT R17, R66, 0x7772, RZ ;  /* 0x0000777242117816 */ /* 0x000fe200000000ff */
[----:B------:R-:W-:Y:S01]  /*15460*/  VIADD R16, R16, UR4 ;  /* 0x0000000410107c36 */ /* 0x000fe20008000000 */
[----:B------:R-:W-:Y:S01]  /*15470*/  PRMT R19, R66, 0x7773, RZ ;  /* 0x0000777342137816 */ /* 0x000fe200000000ff */
[----:B------:R-:W-:Y:S01]  /*15480*/  VIADD R5, R4, 0xf2 ;  /* 0x000000f204057836 */ /* 0x000fe20000000000 */
[----:B------:R-:W-:Y:S01]  /*15490*/  ULDC UR4, c[0x0][0x248] ;  /* 0x0000920000047ab9 */ /* 0x000fe20000000800 */
[----:B------:R3:W-:Y:S01]  /*154a0*/  @P6 STG.E.U8 desc[UR12][R6.64], R17 ;  /* 0x0000001106006986 */ /* 0x0007e2000c10110c */
[----:B-1----:R-:W-:-:S03]  /*154b0*/  IADD3 R12, P6, R16, R2, RZ ;  /* 0x00000002100c7210 */ /* 0x002fc60007fde0ff */
[----:B------:R1:W-:Y:S01]  /*154c0*/  @P3 STG.E.U8 desc[UR12][R14.64], R19 ;  /* 0x000000130e003986 */ /* 0x0003e2000c10110c */
[----:B------:R-:W-:Y:S01]  /*154d0*/  ISETP.LT.AND P3, PT, R5, UR5, !P0 ;  /* 0x0000000505007c0c */ /* 0x000fe2000c761270 */
[----:B------:R-:W-:Y:S01]  /*154e0*/  VIADD R5, R4, 0xf3 ;  /* 0x000000f304057836 */ /* 0x000fe20000000000 */
[C---:B------:R-:W-:Y:S01]  /*154f0*/  LEA.HI.X.SX32 R13, R16.reuse, R3, 0x1, P6 ;  /* 0x00000003100d7211 */ /* 0x040fe200030f0eff */
[----:B0-----:R-:W-:Y:S01]  /*15500*/  VIADD R0, R16, UR4 ;  /* 0x0000000410007c36 */ /* 0x001fe20008000000 */
[----:B------:R-:W-:Y:S01]  /*15510*/  ULDC UR4, c[0x0][0x22c] ;  /* 0x00008b0000047ab9 */ /* 0x000fe20000000800 */
[----:B------:R-:W-:Y:S01]  /*15520*/  ULDC UR5, c[0x0][0x22c] ;  /* 0x00008b0000057ab9 */ /* 0x000fe20000000800 */
[C---:B---3--:R-:W-:Y:S02]  /*15530*/  PRMT R17, R67.reuse, 0x7773, RZ ;  /* 0x0000777343117816 */ /* 0x048fe400000000ff */
[----:B------:R-:W-:Y:S02]  /*15540*/  PRMT R67, R67, 0x7772, RZ ;  /* 0x0000777243437816 */ /* 0x000fe400000000ff */
[----:B------:R-:W-:-:S03]  /*15550*/  IADD3 R6, P6, R0, R2, RZ ;  /* 0x0000000200067210 */ /* 0x000fc60007fde0ff */
[----:B------:R0:W-:Y:S01]  /*15560*/  @P2 STG.E.U8 desc[UR12][R12.64], R67 ;  /* 0x000000430c002986 */ /* 0x0001e2000c10110c */
[----:B------:R-:W-:Y:S01]  /*15570*/  ISETP.LT.AND P2, PT, R5, UR4, !P0 ;  /* 0x0000000405007c0c */ /* 0x000fe2000c741270 */
[----:B------:R-:W-:Y:S02]  /*15580*/  ULDC UR4, c[0x0][0x248] ;  /* 0x0000920000047ab9 */ /* 0x000fe40000000800 */
[C---:B------:R-:W-:Y:S01]  /*15590*/  VIADD R5, R0.reuse, UR4 ;  /* 0x0000000400057c36 */ /* 0x040fe20008000000 */
[-C--:B------:R-:W-:Y:S01]  /*155a0*/  LEA.HI.X.SX32 R7, R0, R3.reuse, 0x1, P6 ;  /* 0x0000000300077211 */ /* 0x080fe200030f0eff */
[----:B------:R-:W-:Y:S01]  /*155b0*/  VIADD R0, R4, 0xf4 ;  /* 0x000000f404007836 */ /* 0x000fe20000000000 */
[----:B------:R-:W-:Y:S02]  /*155c0*/  ULDC UR4, c[0x0][0x248] ;  /* 0x0000920000047ab9 */ /* 0x000fe40000000800 */
[CC--:B-1----:R-:W-:Y:S01]  /*155d0*/  IADD3 R14, P6, R5.reuse, R2.reuse, RZ ;  /* 0x00000002050e7210 */ /* 0x0c2fe20007fde0ff */
[----:B------:R1:W-:Y:S01]  /*155e0*/  @P1 STG.E.U8 desc[UR12][R6.64], R17 ;  /* 0x0000001106001986 */ /* 0x0003e2000c10110c */
[C---:B------:R-:W-:Y:S01]  /*155f0*/  VIADD R16, R5.reuse, UR4 ;  /* 0x0000000405107c36 */ /* 0x040fe20008000000 */
[----:B------:R-:W-:Y:S01]  /*15600*/  ISETP.LT.AND P1, PT, R0, UR5, !P0 ;  /* 0x0000000500007c0c */ /* 0x000fe2000c721270 */
[----:B------:R-:W-:Y:S01]  /*15610*/  VIADD R0, R4, 0xf5 ;  /* 0x000000f504007836 */ /* 0x000fe20000000000 */
[----:B------:R-:W-:Y:S01]  /*15620*/  LEA.HI.X.SX32 R15, R5, R3, 0x1, P6 ;  /* 0x00000003050f7211 */ /* 0x000fe200030f0eff */
[----:B------:R-:W-:Y:S01]  /*15630*/  ULDC UR4, c[0x0][0x22c] ;  /* 0x00008b0000047ab9 */ /* 0x000fe20000000800 */
[----:B--2---:R-:W-:Y:S01]  /*15640*/  PRMT R19, R8, 0x7770, RZ ;  /* 0x0000777008137816 */ /* 0x004fe200000000ff */
[----:B------:R-:W-:Y:S01]  /*15650*/  ULDC UR5, c[0x0][0x22c] ;  /* 0x00008b0000057ab9 */ /* 0x000fe20000000800 */
[----:B0-----:R-:W-:-:S03]  /*15660*/  IADD3 R12, P6, R16, R2, RZ ;  /* 0x00000002100c7210 */ /* 0x001fc60007fde0ff */
[----:B------:R0:W-:Y:S01]  /*15670*/  @P5 STG.E.U8 desc[UR12][R14.64], R19 ;  /* 0x000000130e005986 */ /* 0x0001e2000c10110c */
[----:B------:R-:W-:Y:S01]  /*15680*/  ISETP.LT.AND P5, PT, R0, UR4, !P0 ;  /* 0x0000000400007c0c */ /* 0x000fe2000c7a1270 */
[----:B------:R-:W-:Y:S01]  /*15690*/  ULDC UR4, c[0x0][0x248] ;  /* 0x0000920000047ab9 */ /* 0x000fe20000000800 */
[CC--:B------:R-:W-:Y:S01]  /*156a0*/  LEA.HI.X.SX32 R13, R16.reuse, R3.reuse, 0x1, P6 ;  /* 0x00000003100d7211 */ /* 0x0c0fe200030f0eff */
[----:B------:R-:W-:Y:S01]  /*156b0*/  VIADD R16, R16, UR4 ;  /* 0x0000000410107c36 */ /* 0x000fe20008000000 */
[----:B-1----:R-:W-:Y:S01]  /*156c0*/  PRMT R17, R8, 0x7771, RZ ;  /* 0x0000777108117816 */ /* 0x002fe200000000ff */
[----:B------:R-:W-:Y:S01]  /*156d0*/  VIADD R0, R4, 0xf6 ;  /* 0x000000f604007836 */ /* 0x000fe20000000000 */
[----:B------:R-:W-:Y:S02]  /*156e0*/  ULDC UR4, c[0x0][0x248] ;  /* 0x0000920000047ab9 */ /* 0x000fe40000000800 */
[CC--:B------:R-:W-:Y:S01]  /*156f0*/  IADD3 R6, P6, R16.reuse, R2.reuse, RZ ;  /* 0x0000000210067210 */ /* 0x0c0fe20007fde0ff */
[----:B------:R1:W-:Y:S01]  /*15700*/  @P4 STG.E.U8 desc[UR12][R12.64], R17 ;  /* 0x000000110c004986 */ /* 0x0003e2000c10110c */
[----:B------:R-:W-:Y:S01]  /*15710*/  VIADD R5, R16, UR4 ;  /* 0x0000000410057c36 */ /* 0x000fe20008000000 */
[----:B------:R-:W-:Y:S01]  /*15720*/  ISETP.LT.AND P4, PT, R0, UR5, !P0 ;  /* 0x0000000500007c0c */ /* 0x000fe2000c781270 */
[----:B------:R-:W-:Y:S01]  /*15730*/  VIADD R0, R4, 0xf7 ;  /* 0x000000f704007836 */ /* 0x000fe20000000000 */
[----:B------:R-:W-:Y:S01]  /*15740*/  LEA.HI.X.SX32 R7, R16, R3, 0x1, P6 ;  /* 0x0000000310077211 */ /* 0x000fe200030f0eff */
[----:B------:R-:W-:Y:S01]  /*15750*/  ULDC UR4, c[0x0][0x22c] ;  /* 0x00008b0000047ab9 */ /* 0x000fe20000000800 */
[----:B0-----:R-:W-:Y:S01]  /*15760*/  PRMT R19, R9, 0x7770, RZ ;  /* 0x0000777009137816 */ /* 0x001fe200000000ff */
[----:B------:R-:W-:Y:S01]  /*15770*/  ULDC UR5, c[0x0][0x22c] ;  /* 0x00008b0000057ab9 */ /* 0x000fe20000000800 */
[----:B------:R-:W-:-:S03]  /*15780*/  IADD3 R14, P6, R5, R2, RZ ;  /* 0x00000002050e7210 */ /* 0x000fc60007fde0ff */
        /* <DEDUP_REMOVED lines=10> */
[C---:B------:R-:W-:Y:S01]  /*15830*/  VIADD R16, R5.reuse, UR4 ;  /* 0x0000000405107c36 */ /* 0x040fe20008000000 */
        /* <DEDUP_REMOVED lines=28> */
[C---:B------:R-:W-:Y:S01]  /*15a00*/  LEA.HI.X.SX32 R13, R5.reuse, R3, 0x1, P6 ;  /* 0x00000003050d7211 */ /* 0x040fe200030f0eff */
[----:B------:R-:W-:Y:S01]  /*15a10*/  VIADD R5, R5, UR4 ;  /* 0x0000000405057c36 */ /* 0x000fe20008000000 */
[----:B-1----:R-:W-:Y:S01]  /*15a20*/  PRMT R17, R11, 0x7771, RZ ;  /* 0x000077710b117816 */ /* 0x002fe200000000ff */
[----:B------:R-:W-:Y:S01]  /*15a30*/  VIADD R0, R4, 0xfc ;  /* 0x000000fc04007836 */ /* 0x000fe20000000000 */
[----:B------:R-:W-:Y:S02]  /*15a40*/  ULDC UR4, c[0x0][0x248] ;  /* 0x0000920000047ab9 */ /* 0x000fe40000000800 */
[C---:B------:R-:W-:Y:S01]  /*15a50*/  IADD3 R6, P6, R5.reuse, R2, RZ ;  /* 0x0000000205067210 */ /* 0x040fe20007fde0ff */
[----:B------:R1:W-:Y:S01]  /*15a60*/  @P3 STG.E.U8 desc[UR12][R12.64], R17 ;  /* 0x000000110c003986 */ /* 0x0003e2000c10110c */
[----:B------:R-:W-:Y:S01]  /*15a70*/  VIADD R16, R5, UR4 ;  /* 0x0000000405107c36 */ /* 0x000fe20008000000 */
[----:B------:R-:W-:-:S02]  /*15a80*/  ISETP.LT.AND P3, PT, R0, UR5, !P0 ;  /* 0x0000000500007c0c */ /* 0x000fc4000c761270 */
[-C--:B------:R-:W-:Y:S01]  /*15a90*/  LEA.HI.X.SX32 R7, R5, R3.reuse, 0x1, P6 ;  /* 0x0000000305077211 */ /* 0x080fe200030f0eff */
[----:B------:R-:W-:Y:S01]  /*15aa0*/  VIADD R0, R4, 0xfd ;  /* 0x000000fd04007836 */ /* 0x000fe20000000000 */
[----:B------:R-:W-:Y:S01]  /*15ab0*/  PRMT R5, R8, 0x7772, RZ ;  /* 0x0000777208057816 */ /* 0x000fe200000000ff */
[----:B------:R-:W-:Y:S01]  /*15ac0*/  ULDC UR4, c[0x0][0x22c] ;  /* 0x00008b0000047ab9 */ /* 0x000fe20000000800 */
[----:B0-----:R-:W-:Y:S01]  /*15ad0*/  IADD3 R14, P6, R16, R2, RZ ;  /* 0x00000002100e7210 */ /* 0x001fe20007fde0ff */
[----:B------:R-:W-:Y:S02]  /*15ae0*/  ULDC UR5, c[0x0][0x248] ;  /* 0x0000920000057ab9 */ /* 0x000fe40000000800 */
[----:B------:R0:W-:Y:S01]  /*15af0*/  @P2 STG.E.U8 desc[UR12][R6.64], R5 ;  /* 0x0000000506002986 */ /* 0x0001e2000c10110c */
[----:B------:R-:W-:Y:S01]  /*15b00*/  ISETP.LT.AND P2, PT, R0, UR4, !P0 ;  /* 0x0000000400007c0c */ /* 0x000fe2000c741270 */
[----:B------:R-:W-:Y:S01]  /*15b10*/  ULDC UR4, c[0x0][0x248] ;  /* 0x0000920000047ab9 */ /* 0x000fe20000000800 */
[C---:B------:R-:W-:Y:S01]  /*15b20*/  LEA.HI.X.SX32 R15, R16.reuse, R3, 0x1, P6 ;  /* 0x00000003100f7211 */ /* 0x040fe200030f0eff */
[----:B------:R-:W-:Y:S01]  /*15b30*/  VIADD R16, R16, UR4 ;  /* 0x0000000410107c36 */ /* 0x000fe20008000000 */
[----:B------:R-:W-:Y:S01]  /*15b40*/  ULDC UR4, c[0x0][0x248] ;  /* 0x0000920000047ab9 */ /* 0x000fe20000000800 */
[----:B------:R-:W-:-:S02]  /*15b50*/  PRMT R19, R8, 0x7773, RZ ;  /* 0x0000777308137816 */ /* 0x000fc400000000ff */
[----:B-1----:R-:W-:Y:S01]  /*15b60*/  VIADD R13, R16, UR4 ;  /* 0x00000004100d7c36 */ /* 0x002fe20008000000 */
[----:B------:R-:W-:Y:S01]  /*15b70*/  ULDC UR4, c[0x0][0x248] ;  /* 0x0000920000047ab9 */ /* 0x000fe20000000800 */
[C---:B------:R-:W-:Y:S02]  /*15b80*/  VIADD R8, R4.reuse, 0xfe ;  /* 0x000000fe04087836 */ /* 0x040fe40000000000 */
[----:B------:R-:W-:Y:S01]  /*15b90*/  VIADD R17, R13, UR4 ;  /* 0x000000040d117c36 */ /* 0x000fe20008000000 */
[----:B------:R1:W-:Y:S01]  /*15ba0*/  @P1 STG.E.U8 desc[UR12][R14.64], R19 ;  /* 0x000000130e001986 */ /* 0x0003e2000c10110c */
[----:B------:R-:W-:Y:S01]  /*15bb0*/  VIADD R0, R4, 0xff ;  /* 0x000000ff04007836 */ /* 0x000fe20000000000 */
[----:B------:R-:W-:Y:S01]  /*15bc0*/  IADD3 R4, P1, R16, R2, RZ ;  /* 0x0000000210047210 */ /* 0x000fe20007f3e0ff */
[----:B------:R-:W-:-:S03]  /*15bd0*/  ULDC UR4, c[0x0][0x248] ;  /* 0x0000920000047ab9 */ /* 0x000fc60000000800 */
[-C--:B0-----:R-:W-:Y:S02]  /*15be0*/  LEA.HI.X.SX32 R5, R16, R3.reuse, 0x1, P1 ;  /* 0x0000000310057211 */ /* 0x081fe400008f0eff */
[-C--:B------:R-:W-:Y:S01]  /*15bf0*/  IADD3 R6, P1, R13, R2.reuse, RZ ;  /* 0x000000020d067210 */ /* 0x080fe20007f3e0ff */
[C---:B-1----:R-:W-:Y:S01]  /*15c00*/  VIADD R15, R17.reuse, UR5 ;  /* 0x00000005110f7c36 */ /* 0x042fe20008000000 */
[----:B------:R-:W-:Y:S01]  /*15c10*/  IADD3 R12, P6, R17, R2, RZ ;  /* 0x00000002110c7210 */ /* 0x000fe20007fde0ff */
[----:B------:R-:W-:Y:S02]  /*15c20*/  ULDC UR5, c[0x0][0x248] ;  /* 0x0000920000057ab9 */ /* 0x000fe40000000800 */
[----:B------:R-:W-:Y:S01]  /*15c30*/  VIADD R18, R15, UR4 ;  /* 0x000000040f127c36 */ /* 0x000fe20008000000 */
[-C--:B------:R-:W-:Y:S01]  /*15c40*/  LEA.HI.X.SX32 R7, R13, R3.reuse, 0x1, P1 ;  /* 0x000000030d077211 */ /* 0x080fe200008f0eff */
[----:B------:R-:W-:Y:S01]  /*15c50*/  ULDC UR4, c[0x0][0x22c] ;  /* 0x00008b0000047ab9 */ /* 0x000fe20000000800 */
[----:B------:R-:W-:-:S02]  /*15c60*/  LEA.HI.X.SX32 R13, R17, R3, 0x1, P6 ;  /* 0x00000003110d7211 */ /* 0x000fc400030f0eff */
[CC--:B------:R-:W-:Y:S01]  /*15c70*/  IADD3 R16, P1, R18.reuse, R2.reuse, RZ ;  /* 0x0000000212107210 */ /* 0x0c0fe20007f3e0ff */
[C---:B------:R-:W-:Y:S01]  /*15c80*/  VIADD R19, R18.reuse, UR5 ;  /* 0x0000000512137c36 */ /* 0x040fe20008000000 */
[C---:B------:R-:W-:Y:S02]  /*15c90*/  IADD3 R14, P6, R15.reuse, R2, RZ ;  /* 0x000000020f0e7210 */ /* 0x040fe40007fde0ff */
[-C--:B------:R-:W-:Y:S02]  /*15ca0*/  LEA.HI.X.SX32 R17, R18, R3.reuse, 0x1, P1 ;  /* 0x0000000312117211 */ /* 0x080fe400008f0eff */
[----:B------:R-:W-:Y:S02]  /*15cb0*/  ISETP.LT.AND P1, PT, R8, UR6, !P0 ;  /* 0x0000000608007c0c */ /* 0x000fe4000c721270 */
[----:B------:R-:W-:Y:S02]  /*15cc0*/  LEA.HI.X.SX32 R15, R15, R3, 0x1, P6 ;  /* 0x000000030f0f7211 */ /* 0x000fe400030f0eff */
[----:B------:R-:W-:-:S02]  /*15cd0*/  ISETP.LT.AND P0, PT, R0, UR4, !P0 ;  /* 0x0000000400007c0c */ /* 0x000fc4000c701270 */
[----:B------:R-:W-:Y:S02]  /*15ce0*/  IADD3 R2, P6, R19, R2, RZ ;  /* 0x0000000213027210 */ /* 0x000fe40007fde0ff */
[C---:B------:R-:W-:Y:S02]  /*15cf0*/  PRMT R25, R9.reuse, 0x7772, RZ ;  /* 0x0000777209197816 */ /* 0x040fe400000000ff */
[----:B------:R-:W-:Y:S02]  /*15d00*/  PRMT R23, R9, 0x7773, RZ ;  /* 0x0000777309177816 */ /* 0x000fe400000000ff */
[----:B------:R-:W-:Y:S02]  /*15d10*/  LEA.HI.X.SX32 R3, R19, R3, 0x1, P6 ;  /* 0x0000000313037211 */ /* 0x000fe400030f0eff */
[C---:B------:R-:W-:Y:S02]  /*15d20*/  PRMT R21, R10.reuse, 0x7772, RZ ;  /* 0x000077720a157816 */ /* 0x040fe400000000ff */
[----:B------:R-:W-:-:S02]  /*15d30*/  PRMT R19, R10, 0x7773, RZ ;  /* 0x000077730a137816 */ /* 0x000fc400000000ff */
[C---:B------:R-:W-:Y:S01]  /*15d40*/  PRMT R9, R11.reuse, 0x7773, RZ ;  /* 0x000077730b097816 */ /* 0x040fe200000000ff */
[----:B------:R0:W-:Y:S01]  /*15d50*/  @P5 STG.E.U8 desc[UR12][R4.64], R25 ;  /* 0x0000001904005986 */ /* 0x0001e2000c10110c */
[----:B------:R-:W-:-:S03]  /*15d60*/  PRMT R11, R11, 0x7772, RZ ;  /* 0x000077720b0b7816 */ /* 0x000fc600000000ff */
[----:B------:R0:W-:Y:S04]  /*15d70*/  @P4 STG.E.U8 desc[UR12][R6.64], R23 ;  /* 0x0000001706004986 */ /* 0x0001e8000c10110c */
[----:B------:R0:W-:Y:S04]  /*15d80*/  @P3 STG.E.U8 desc[UR12][R12.64], R21 ;  /* 0x000000150c003986 */ /* 0x0001e8000c10110c */
[----:B------:R0:W-:Y:S04]  /*15d90*/  @P2 STG.E.U8 desc[UR12][R14.64], R19 ;  /* 0x000000130e002986 */ /* 0x0001e8000c10110c */
[----:B------:R0:W-:Y:S01]  /*15da0*/  @P1 STG.E.U8 desc[UR12][R16.64], R11 ;  /* 0x0000000b10001986 */ /* 0x0001e2000c10110c */
[----:B------:R-:W-:Y:S05]  /*15db0*/  @!P0 EXIT ;  /* 0x000000000000894d */ /* 0x000fea0003800000 */
[----:B------:R-:W-:Y:S01]  /*15dc0*/  STG.E.U8 desc[UR12][R2.64], R9 ;  /* 0x0000000902007986 */ /* 0x000fe2000c10110c */
[----:B------:R-:W-:Y:S05]  /*15dd0*/  EXIT ;  /* 0x000000000000794d */ /* 0x000fea0003800000 */
.L_x_2:
[----:B------:R-:W-:-:S00]  /*15de0*/  BRA `(.L_x_2) ;  /* 0xfffffffc00fc7947 */ /* 0x000fc0000383ffff */
[----:B------:R-:W-:-:S00]  /*15df0*/  NOP ;  /* 0x0000000000007918 */ /* 0x000fc00000000000 */
        /* <DEDUP_REMOVED lines=8> */
.L_x_3:


//--------------------- .nv.shared.matmul_kernel  --------------------------
	.section	.nv.shared.matmul_kernel,"aw",@nobits
	.sectionflags	@""
	.align	16
	.zero		1024


//--------------------- .nv.shared.reserved.0     --------------------------
	.section	.nv.shared.reserved.0,"aw",@nobits
	.weak		__nv_reservedSMEM_offset_0_alias
	.size		__nv_reservedSMEM_offset_0_alias, 0, 0
	.other		__nv_reservedSMEM_offset_0_alias,@"STO_CUDA_RESERVED_SHARED STV_DEFAULT"
__nv_reservedSMEM_offset_0_alias:
	.zero		0


//--------------------- .nv.constant0.matmul_kernel --------------------------
	.section	.nv.constant0.matmul_kernel,"a",@progbits
	.sectionflags	@""
	.align	4
.nv.constant0.matmul_kernel:
	.zero		608


//--------------------- SYMBOLS --------------------------

	.type		.nv.reservedSmem.offset0,@object
	.size		.nv.reservedSmem.offset0,0x4
